//
// Generated by NVIDIA NVVM Compiler
//
// Compiler Build ID: CL-36424714
// Cuda compilation tools, release 13.0, V13.0.88
// Based on NVVM 20.0.0
//

.version 9.0
.target sm_100
.address_size 64

	// .globl	_Z10naiveSgemmPfS_S_iii
// _ZZ16mySgemmV1AlignedPfS_S_iiiE3s_a has been demoted
// _ZZ16mySgemmV1AlignedPfS_S_iiiE3s_b has been demoted
// _ZZ16mySgemmV2AlignedPfS_S_iiiE3s_a has been demoted
// _ZZ16mySgemmV2AlignedPfS_S_iiiE3s_b has been demoted
// _ZZ16mySgemmV3AlignedPfS_S_iiiE3s_a has been demoted
// _ZZ16mySgemmV3AlignedPfS_S_iiiE3s_b has been demoted

.visible .entry _Z10naiveSgemmPfS_S_iii(
	.param .u64 .ptr .align 1 _Z10naiveSgemmPfS_S_iii_param_0,
	.param .u64 .ptr .align 1 _Z10naiveSgemmPfS_S_iii_param_1,
	.param .u64 .ptr .align 1 _Z10naiveSgemmPfS_S_iii_param_2,
	.param .u32 _Z10naiveSgemmPfS_S_iii_param_3,
	.param .u32 _Z10naiveSgemmPfS_S_iii_param_4,
	.param .u32 _Z10naiveSgemmPfS_S_iii_param_5
)
{
	.reg .pred 	%p<13>;
	.reg .b32 	%r<41>;
	.reg .b32 	%f<68>;
	.reg .b64 	%rd<53>;

	ld.param.u64 	%rd7, [_Z10naiveSgemmPfS_S_iii_param_0];
	ld.param.u64 	%rd8, [_Z10naiveSgemmPfS_S_iii_param_1];
	ld.param.u64 	%rd6, [_Z10naiveSgemmPfS_S_iii_param_2];
	ld.param.u32 	%r20, [_Z10naiveSgemmPfS_S_iii_param_3];
	ld.param.u32 	%r18, [_Z10naiveSgemmPfS_S_iii_param_4];
	ld.param.u32 	%r19, [_Z10naiveSgemmPfS_S_iii_param_5];
	cvta.to.global.u64 	%rd1, %rd8;
	cvta.to.global.u64 	%rd2, %rd7;
	mov.u32 	%r21, %ctaid.x;
	mov.u32 	%r22, %ntid.x;
	mov.u32 	%r23, %tid.x;
	mad.lo.s32 	%r1, %r21, %r22, %r23;
	mov.u32 	%r24, %ctaid.y;
	mov.u32 	%r25, %ntid.y;
	mov.u32 	%r26, %tid.y;
	mad.lo.s32 	%r2, %r24, %r25, %r26;
	setp.ge.s32 	%p1, %r2, %r20;
	setp.ge.s32 	%p2, %r1, %r18;
	or.pred  	%p3, %p1, %p2;
	@%p3 bra 	$L__BB0_14;
	setp.lt.s32 	%p4, %r19, 1;
	mov.f32 	%f67, 0f00000000;
	@%p4 bra 	$L__BB0_13;
	mul.lo.s32 	%r3, %r19, %r2;
	and.b32  	%r4, %r19, 7;
	setp.lt.u32 	%p5, %r19, 8;
	mov.f32 	%f67, 0f00000000;
	mov.b32 	%r39, 0;
	@%p5 bra 	$L__BB0_5;
	and.b32  	%r39, %r19, 2147483640;
	neg.s32 	%r37, %r39;
	shl.b32 	%r7, %r18, 3;
	mul.wide.u32 	%rd9, %r3, 4;
	add.s64 	%rd10, %rd9, %rd2;
	add.s64 	%rd52, %rd10, 16;
	mov.f32 	%f67, 0f00000000;
	mul.wide.s32 	%rd13, %r18, 4;
	mov.u32 	%r36, %r1;
$L__BB0_4:
	.pragma "nounroll";
	ld.global.nc.f32 	%f17, [%rd52+-16];
	mul.wide.s32 	%rd11, %r36, 4;
	add.s64 	%rd12, %rd1, %rd11;
	ld.global.nc.f32 	%f18, [%rd12];
	fma.rn.f32 	%f19, %f17, %f18, %f67;
	ld.global.nc.f32 	%f20, [%rd52+-12];
	add.s64 	%rd14, %rd12, %rd13;
	ld.global.nc.f32 	%f21, [%rd14];
	fma.rn.f32 	%f22, %f20, %f21, %f19;
	ld.global.nc.f32 	%f23, [%rd52+-8];
	add.s64 	%rd15, %rd14, %rd13;
	ld.global.nc.f32 	%f24, [%rd15];
	fma.rn.f32 	%f25, %f23, %f24, %f22;
	ld.global.nc.f32 	%f26, [%rd52+-4];
	add.s64 	%rd16, %rd15, %rd13;
	ld.global.nc.f32 	%f27, [%rd16];
	fma.rn.f32 	%f28, %f26, %f27, %f25;
	ld.global.nc.f32 	%f29, [%rd52];
	add.s64 	%rd17, %rd16, %rd13;
	ld.global.nc.f32 	%f30, [%rd17];
	fma.rn.f32 	%f31, %f29, %f30, %f28;
	ld.global.nc.f32 	%f32, [%rd52+4];
	add.s64 	%rd18, %rd17, %rd13;
	ld.global.nc.f32 	%f33, [%rd18];
	fma.rn.f32 	%f34, %f32, %f33, %f31;
	ld.global.nc.f32 	%f35, [%rd52+8];
	add.s64 	%rd19, %rd18, %rd13;
	ld.global.nc.f32 	%f36, [%rd19];
	fma.rn.f32 	%f37, %f35, %f36, %f34;
	ld.global.nc.f32 	%f38, [%rd52+12];
	add.s64 	%rd20, %rd19, %rd13;
	ld.global.nc.f32 	%f39, [%rd20];
	fma.rn.f32 	%f67, %f38, %f39, %f37;
	add.s32 	%r37, %r37, 8;
	add.s32 	%r36, %r36, %r7;
	add.s64 	%rd52, %rd52, 32;
	setp.ne.s32 	%p6, %r37, 0;
	@%p6 bra 	$L__BB0_4;
$L__BB0_5:
	setp.eq.s32 	%p7, %r4, 0;
	@%p7 bra 	$L__BB0_13;
	and.b32  	%r13, %r19, 3;
	setp.lt.u32 	%p8, %r4, 4;
	@%p8 bra 	$L__BB0_8;
	add.s32 	%r28, %r39, %r3;
	mul.wide.u32 	%rd21, %r28, 4;
	add.s64 	%rd22, %rd2, %rd21;
	ld.global.nc.f32 	%f41, [%rd22];
	mad.lo.s32 	%r29, %r39, %r18, %r1;
	mul.wide.s32 	%rd23, %r29, 4;
	add.s64 	%rd24, %rd1, %rd23;
	ld.global.nc.f32 	%f42, [%rd24];
	fma.rn.f32 	%f43, %f41, %f42, %f67;
	cvt.u64.u32 	%rd25, %r3;
	cvt.u64.u32 	%rd26, %r39;
	add.s64 	%rd27, %rd26, %rd25;
	shl.b64 	%rd28, %rd27, 2;
	add.s64 	%rd29, %rd2, %rd28;
	ld.global.nc.f32 	%f44, [%rd29+4];
	mul.wide.s32 	%rd30, %r18, 4;
	add.s64 	%rd31, %rd24, %rd30;
	ld.global.nc.f32 	%f45, [%rd31];
	fma.rn.f32 	%f46, %f44, %f45, %f43;
	ld.global.nc.f32 	%f47, [%rd29+8];
	add.s64 	%rd32, %rd31, %rd30;
	ld.global.nc.f32 	%f48, [%rd32];
	fma.rn.f32 	%f49, %f47, %f48, %f46;
	ld.global.nc.f32 	%f50, [%rd29+12];
	add.s64 	%rd33, %rd32, %rd30;
	ld.global.nc.f32 	%f51, [%rd33];
	fma.rn.f32 	%f67, %f50, %f51, %f49;
	add.s32 	%r39, %r39, 4;
$L__BB0_8:
	setp.eq.s32 	%p9, %r13, 0;
	@%p9 bra 	$L__BB0_13;
	setp.eq.s32 	%p10, %r13, 1;
	@%p10 bra 	$L__BB0_11;
	add.s32 	%r30, %r39, %r3;
	mul.wide.u32 	%rd34, %r30, 4;
	add.s64 	%rd35, %rd2, %rd34;
	ld.global.nc.f32 	%f53, [%rd35];
	mad.lo.s32 	%r31, %r39, %r18, %r1;
	mul.wide.s32 	%rd36, %r31, 4;
	add.s64 	%rd37, %rd1, %rd36;
	ld.global.nc.f32 	%f54, [%rd37];
	fma.rn.f32 	%f55, %f53, %f54, %f67;
	cvt.u64.u32 	%rd38, %r3;
	cvt.u64.u32 	%rd39, %r39;
	add.s64 	%rd40, %rd39, %rd38;
	shl.b64 	%rd41, %rd40, 2;
	add.s64 	%rd42, %rd2, %rd41;
	ld.global.nc.f32 	%f56, [%rd42+4];
	mul.wide.s32 	%rd43, %r18, 4;
	add.s64 	%rd44, %rd37, %rd43;
	ld.global.nc.f32 	%f57, [%rd44];
	fma.rn.f32 	%f67, %f56, %f57, %f55;
	add.s32 	%r39, %r39, 2;
$L__BB0_11:
	and.b32  	%r32, %r19, 1;
	setp.eq.b32 	%p11, %r32, 1;
	not.pred 	%p12, %p11;
	@%p12 bra 	$L__BB0_13;
	add.s32 	%r33, %r39, %r3;
	mul.wide.u32 	%rd45, %r33, 4;
	add.s64 	%rd46, %rd2, %rd45;
	ld.global.nc.f32 	%f58, [%rd46];
	mad.lo.s32 	%r34, %r39, %r18, %r1;
	mul.wide.s32 	%rd47, %r34, 4;
	add.s64 	%rd48, %rd1, %rd47;
	ld.global.nc.f32 	%f59, [%rd48];
	fma.rn.f32 	%f67, %f58, %f59, %f67;
$L__BB0_13:
	mad.lo.s32 	%r35, %r18, %r2, %r1;
	cvta.to.global.u64 	%rd49, %rd6;
	mul.wide.s32 	%rd50, %r35, 4;
	add.s64 	%rd51, %rd49, %rd50;
	st.global.f32 	[%rd51], %f67;
$L__BB0_14:
	ret;

}
	// .globl	_Z16mySgemmV1AlignedPfS_S_iii
.visible .entry _Z16mySgemmV1AlignedPfS_S_iii(
	.param .u64 .ptr .align 1 _Z16mySgemmV1AlignedPfS_S_iii_param_0,
	.param .u64 .ptr .align 1 _Z16mySgemmV1AlignedPfS_S_iii_param_1,
	.param .u64 .ptr .align 1 _Z16mySgemmV1AlignedPfS_S_iii_param_2,
	.param .u32 _Z16mySgemmV1AlignedPfS_S_iii_param_3,
	.param .u32 _Z16mySgemmV1AlignedPfS_S_iii_param_4,
	.param .u32 _Z16mySgemmV1AlignedPfS_S_iii_param_5
)
{
	.reg .pred 	%p<3>;
	.reg .b32 	%r<66>;
	.reg .b32 	%f<907>;
	.reg .b64 	%rd<24>;
	// demoted variable
	.shared .align 4 .b8 _ZZ16mySgemmV1AlignedPfS_S_iiiE3s_a[4096];
	// demoted variable
	.shared .align 4 .b8 _ZZ16mySgemmV1AlignedPfS_S_iiiE3s_b[4096];
	ld.param.u32 	%r17, [_Z16mySgemmV1AlignedPfS_S_iii_param_5];
	mov.u32 	%r18, %ctaid.x;
	mov.u32 	%r19, %ctaid.y;
	mov.u32 	%r1, %tid.x;
	mov.u32 	%r2, %tid.y;
	shl.b32 	%r3, %r19, 7;
	shl.b32 	%r4, %r18, 7;
	setp.lt.s32 	%p1, %r17, 1;
	mov.f32 	%f843, 0f00000000;
	mov.f32 	%f844, %f843;
	mov.f32 	%f845, %f843;
	mov.f32 	%f846, %f843;
	mov.f32 	%f847, %f843;
	mov.f32 	%f848, %f843;
	mov.f32 	%f849, %f843;
	mov.f32 	%f850, %f843;
	mov.f32 	%f851, %f843;
	mov.f32 	%f852, %f843;
	mov.f32 	%f853, %f843;
	mov.f32 	%f854, %f843;
	mov.f32 	%f855, %f843;
	mov.f32 	%f856, %f843;
	mov.f32 	%f857, %f843;
	mov.f32 	%f858, %f843;
	mov.f32 	%f859, %f843;
	mov.f32 	%f860, %f843;
	mov.f32 	%f861, %f843;
	mov.f32 	%f862, %f843;
	mov.f32 	%f863, %f843;
	mov.f32 	%f864, %f843;
	mov.f32 	%f865, %f843;
	mov.f32 	%f866, %f843;
	mov.f32 	%f867, %f843;
	mov.f32 	%f868, %f843;
	mov.f32 	%f869, %f843;
	mov.f32 	%f870, %f843;
	mov.f32 	%f871, %f843;
	mov.f32 	%f872, %f843;
	mov.f32 	%f873, %f843;
	mov.f32 	%f874, %f843;
	mov.f32 	%f875, %f843;
	mov.f32 	%f876, %f843;
	mov.f32 	%f877, %f843;
	mov.f32 	%f878, %f843;
	mov.f32 	%f879, %f843;
	mov.f32 	%f880, %f843;
	mov.f32 	%f881, %f843;
	mov.f32 	%f882, %f843;
	mov.f32 	%f883, %f843;
	mov.f32 	%f884, %f843;
	mov.f32 	%f885, %f843;
	mov.f32 	%f886, %f843;
	mov.f32 	%f887, %f843;
	mov.f32 	%f888, %f843;
	mov.f32 	%f889, %f843;
	mov.f32 	%f890, %f843;
	mov.f32 	%f891, %f843;
	mov.f32 	%f892, %f843;
	mov.f32 	%f893, %f843;
	mov.f32 	%f894, %f843;
	mov.f32 	%f895, %f843;
	mov.f32 	%f896, %f843;
	mov.f32 	%f897, %f843;
	mov.f32 	%f898, %f843;
	mov.f32 	%f899, %f843;
	mov.f32 	%f900, %f843;
	mov.f32 	%f901, %f843;
	mov.f32 	%f902, %f843;
	mov.f32 	%f903, %f843;
	mov.f32 	%f904, %f843;
	mov.f32 	%f905, %f843;
	mov.f32 	%f906, %f843;
	@%p1 bra 	$L__BB1_3;
	ld.param.u32 	%r60, [_Z16mySgemmV1AlignedPfS_S_iii_param_4];
	mov.u32 	%r20, %ntid.x;
	mad.lo.s32 	%r21, %r2, %r20, %r1;
	shr.u32 	%r22, %r21, 1;
	shl.b32 	%r23, %r21, 2;
	shr.u32 	%r24, %r21, 5;
	and.b32  	%r25, %r23, 124;
	add.s32 	%r26, %r17, 7;
	shr.u32 	%r27, %r26, 3;
	and.b32  	%r28, %r23, 4;
	add.s32 	%r29, %r3, %r22;
	shl.b32 	%r30, %r22, 5;
	mov.u32 	%r31, _ZZ16mySgemmV1AlignedPfS_S_iiiE3s_a;
	add.s32 	%r32, %r31, %r30;
	shl.b32 	%r33, %r21, 4;
	and.b32  	%r34, %r33, 16;
	add.s32 	%r5, %r32, %r34;
	shl.b32 	%r35, %r24, 9;
	mov.u32 	%r36, _ZZ16mySgemmV1AlignedPfS_S_iiiE3s_b;
	add.s32 	%r37, %r36, %r35;
	and.b32  	%r38, %r33, 496;
	add.s32 	%r6, %r37, %r38;
	neg.s32 	%r65, %r27;
	mad.lo.s32 	%r64, %r17, %r29, %r28;
	mad.lo.s32 	%r39, %r60, %r24, %r4;
	add.s32 	%r63, %r39, %r25;
	mov.f32 	%f843, 0f00000000;
$L__BB1_2:
	ld.param.u32 	%r61, [_Z16mySgemmV1AlignedPfS_S_iii_param_4];
	ld.param.u64 	%rd22, [_Z16mySgemmV1AlignedPfS_S_iii_param_1];
	ld.param.u64 	%rd21, [_Z16mySgemmV1AlignedPfS_S_iii_param_0];
	mul.wide.s32 	%rd4, %r64, 4;
	cvta.to.global.u64 	%rd5, %rd21;
	add.s64 	%rd6, %rd5, %rd4;
	ld.global.nc.v4.f32 	{%f195, %f196, %f197, %f198}, [%rd6];
	st.shared.v4.f32 	[%r5], {%f195, %f196, %f197, %f198};
	cvta.to.global.u64 	%rd7, %rd22;
	mul.wide.s32 	%rd8, %r63, 4;
	add.s64 	%rd9, %rd7, %rd8;
	ld.global.nc.v4.f32 	{%f199, %f200, %f201, %f202}, [%rd9];
	st.shared.v4.f32 	[%r6], {%f199, %f200, %f201, %f202};
	bar.sync 	0;
	mov.u32 	%r40, %tid.y;
	shl.b32 	%r41, %r40, 8;
	mov.u32 	%r42, _ZZ16mySgemmV1AlignedPfS_S_iiiE3s_a;
	add.s32 	%r43, %r42, %r41;
	ld.shared.f32 	%f203, [%r43];
	mov.u32 	%r44, %tid.x;
	shl.b32 	%r45, %r44, 5;
	mov.u32 	%r46, _ZZ16mySgemmV1AlignedPfS_S_iiiE3s_b;
	add.s32 	%r47, %r46, %r45;
	ld.shared.f32 	%f204, [%r47];
	fma.rn.f32 	%f205, %f203, %f204, %f906;
	ld.shared.f32 	%f206, [%r47+4];
	fma.rn.f32 	%f207, %f203, %f206, %f905;
	ld.shared.f32 	%f208, [%r47+8];
	fma.rn.f32 	%f209, %f203, %f208, %f904;
	ld.shared.f32 	%f210, [%r47+12];
	fma.rn.f32 	%f211, %f203, %f210, %f903;
	ld.shared.f32 	%f212, [%r47+16];
	fma.rn.f32 	%f213, %f203, %f212, %f902;
	ld.shared.f32 	%f214, [%r47+20];
	fma.rn.f32 	%f215, %f203, %f214, %f901;
	ld.shared.f32 	%f216, [%r47+24];
	fma.rn.f32 	%f217, %f203, %f216, %f900;
	ld.shared.f32 	%f218, [%r47+28];
	fma.rn.f32 	%f219, %f203, %f218, %f899;
	ld.shared.f32 	%f220, [%r43+32];
	fma.rn.f32 	%f221, %f220, %f204, %f898;
	fma.rn.f32 	%f222, %f220, %f206, %f897;
	fma.rn.f32 	%f223, %f220, %f208, %f896;
	fma.rn.f32 	%f224, %f220, %f210, %f895;
	fma.rn.f32 	%f225, %f220, %f212, %f894;
	fma.rn.f32 	%f226, %f220, %f214, %f893;
	fma.rn.f32 	%f227, %f220, %f216, %f892;
	fma.rn.f32 	%f228, %f220, %f218, %f891;
	ld.shared.f32 	%f229, [%r43+64];
	fma.rn.f32 	%f230, %f229, %f204, %f890;
	fma.rn.f32 	%f231, %f229, %f206, %f889;
	fma.rn.f32 	%f232, %f229, %f208, %f888;
	fma.rn.f32 	%f233, %f229, %f210, %f887;
	fma.rn.f32 	%f234, %f229, %f212, %f886;
	fma.rn.f32 	%f235, %f229, %f214, %f885;
	fma.rn.f32 	%f236, %f229, %f216, %f884;
	fma.rn.f32 	%f237, %f229, %f218, %f883;
	ld.shared.f32 	%f238, [%r43+96];
	fma.rn.f32 	%f239, %f238, %f204, %f882;
	fma.rn.f32 	%f240, %f238, %f206, %f881;
	fma.rn.f32 	%f241, %f238, %f208, %f880;
	fma.rn.f32 	%f242, %f238, %f210, %f879;
	fma.rn.f32 	%f243, %f238, %f212, %f878;
	fma.rn.f32 	%f244, %f238, %f214, %f877;
	fma.rn.f32 	%f245, %f238, %f216, %f876;
	fma.rn.f32 	%f246, %f238, %f218, %f875;
	ld.shared.f32 	%f247, [%r43+128];
	fma.rn.f32 	%f248, %f247, %f204, %f874;
	fma.rn.f32 	%f249, %f247, %f206, %f873;
	fma.rn.f32 	%f250, %f247, %f208, %f872;
	fma.rn.f32 	%f251, %f247, %f210, %f871;
	fma.rn.f32 	%f252, %f247, %f212, %f870;
	fma.rn.f32 	%f253, %f247, %f214, %f869;
	fma.rn.f32 	%f254, %f247, %f216, %f868;
	fma.rn.f32 	%f255, %f247, %f218, %f867;
	ld.shared.f32 	%f256, [%r43+160];
	fma.rn.f32 	%f257, %f256, %f204, %f866;
	fma.rn.f32 	%f258, %f256, %f206, %f865;
	fma.rn.f32 	%f259, %f256, %f208, %f864;
	fma.rn.f32 	%f260, %f256, %f210, %f863;
	fma.rn.f32 	%f261, %f256, %f212, %f862;
	fma.rn.f32 	%f262, %f256, %f214, %f861;
	fma.rn.f32 	%f263, %f256, %f216, %f860;
	fma.rn.f32 	%f264, %f256, %f218, %f859;
	ld.shared.f32 	%f265, [%r43+192];
	fma.rn.f32 	%f266, %f265, %f204, %f858;
	fma.rn.f32 	%f267, %f265, %f206, %f857;
	fma.rn.f32 	%f268, %f265, %f208, %f856;
	fma.rn.f32 	%f269, %f265, %f210, %f855;
	fma.rn.f32 	%f270, %f265, %f212, %f854;
	fma.rn.f32 	%f271, %f265, %f214, %f853;
	fma.rn.f32 	%f272, %f265, %f216, %f852;
	fma.rn.f32 	%f273, %f265, %f218, %f851;
	ld.shared.f32 	%f274, [%r43+224];
	fma.rn.f32 	%f275, %f274, %f204, %f850;
	fma.rn.f32 	%f276, %f274, %f206, %f849;
	fma.rn.f32 	%f277, %f274, %f208, %f848;
	fma.rn.f32 	%f278, %f274, %f210, %f847;
	fma.rn.f32 	%f279, %f274, %f212, %f846;
	fma.rn.f32 	%f280, %f274, %f214, %f845;
	fma.rn.f32 	%f281, %f274, %f216, %f844;
	fma.rn.f32 	%f282, %f274, %f218, %f843;
	ld.shared.f32 	%f283, [%r43+4];
	ld.shared.f32 	%f284, [%r47+512];
	fma.rn.f32 	%f285, %f283, %f284, %f205;
	ld.shared.f32 	%f286, [%r47+516];
	fma.rn.f32 	%f287, %f283, %f286, %f207;
	ld.shared.f32 	%f288, [%r47+520];
	fma.rn.f32 	%f289, %f283, %f288, %f209;
	ld.shared.f32 	%f290, [%r47+524];
	fma.rn.f32 	%f291, %f283, %f290, %f211;
	ld.shared.f32 	%f292, [%r47+528];
	fma.rn.f32 	%f293, %f283, %f292, %f213;
	ld.shared.f32 	%f294, [%r47+532];
	fma.rn.f32 	%f295, %f283, %f294, %f215;
	ld.shared.f32 	%f296, [%r47+536];
	fma.rn.f32 	%f297, %f283, %f296, %f217;
	ld.shared.f32 	%f298, [%r47+540];
	fma.rn.f32 	%f299, %f283, %f298, %f219;
	ld.shared.f32 	%f300, [%r43+36];
	fma.rn.f32 	%f301, %f300, %f284, %f221;
	fma.rn.f32 	%f302, %f300, %f286, %f222;
	fma.rn.f32 	%f303, %f300, %f288, %f223;
	fma.rn.f32 	%f304, %f300, %f290, %f224;
	fma.rn.f32 	%f305, %f300, %f292, %f225;
	fma.rn.f32 	%f306, %f300, %f294, %f226;
	fma.rn.f32 	%f307, %f300, %f296, %f227;
	fma.rn.f32 	%f308, %f300, %f298, %f228;
	ld.shared.f32 	%f309, [%r43+68];
	fma.rn.f32 	%f310, %f309, %f284, %f230;
	fma.rn.f32 	%f311, %f309, %f286, %f231;
	fma.rn.f32 	%f312, %f309, %f288, %f232;
	fma.rn.f32 	%f313, %f309, %f290, %f233;
	fma.rn.f32 	%f314, %f309, %f292, %f234;
	fma.rn.f32 	%f315, %f309, %f294, %f235;
	fma.rn.f32 	%f316, %f309, %f296, %f236;
	fma.rn.f32 	%f317, %f309, %f298, %f237;
	ld.shared.f32 	%f318, [%r43+100];
	fma.rn.f32 	%f319, %f318, %f284, %f239;
	fma.rn.f32 	%f320, %f318, %f286, %f240;
	fma.rn.f32 	%f321, %f318, %f288, %f241;
	fma.rn.f32 	%f322, %f318, %f290, %f242;
	fma.rn.f32 	%f323, %f318, %f292, %f243;
	fma.rn.f32 	%f324, %f318, %f294, %f244;
	fma.rn.f32 	%f325, %f318, %f296, %f245;
	fma.rn.f32 	%f326, %f318, %f298, %f246;
	ld.shared.f32 	%f327, [%r43+132];
	fma.rn.f32 	%f328, %f327, %f284, %f248;
	fma.rn.f32 	%f329, %f327, %f286, %f249;
	fma.rn.f32 	%f330, %f327, %f288, %f250;
	fma.rn.f32 	%f331, %f327, %f290, %f251;
	fma.rn.f32 	%f332, %f327, %f292, %f252;
	fma.rn.f32 	%f333, %f327, %f294, %f253;
	fma.rn.f32 	%f334, %f327, %f296, %f254;
	fma.rn.f32 	%f335, %f327, %f298, %f255;
	ld.shared.f32 	%f336, [%r43+164];
	fma.rn.f32 	%f337, %f336, %f284, %f257;
	fma.rn.f32 	%f338, %f336, %f286, %f258;
	fma.rn.f32 	%f339, %f336, %f288, %f259;
	fma.rn.f32 	%f340, %f336, %f290, %f260;
	fma.rn.f32 	%f341, %f336, %f292, %f261;
	fma.rn.f32 	%f342, %f336, %f294, %f262;
	fma.rn.f32 	%f343, %f336, %f296, %f263;
	fma.rn.f32 	%f344, %f336, %f298, %f264;
	ld.shared.f32 	%f345, [%r43+196];
	fma.rn.f32 	%f346, %f345, %f284, %f266;
	fma.rn.f32 	%f347, %f345, %f286, %f267;
	fma.rn.f32 	%f348, %f345, %f288, %f268;
	fma.rn.f32 	%f349, %f345, %f290, %f269;
	fma.rn.f32 	%f350, %f345, %f292, %f270;
	fma.rn.f32 	%f351, %f345, %f294, %f271;
	fma.rn.f32 	%f352, %f345, %f296, %f272;
	fma.rn.f32 	%f353, %f345, %f298, %f273;
	ld.shared.f32 	%f354, [%r43+228];
	fma.rn.f32 	%f355, %f354, %f284, %f275;
	fma.rn.f32 	%f356, %f354, %f286, %f276;
	fma.rn.f32 	%f357, %f354, %f288, %f277;
	fma.rn.f32 	%f358, %f354, %f290, %f278;
	fma.rn.f32 	%f359, %f354, %f292, %f279;
	fma.rn.f32 	%f360, %f354, %f294, %f280;
	fma.rn.f32 	%f361, %f354, %f296, %f281;
	fma.rn.f32 	%f362, %f354, %f298, %f282;
	ld.shared.f32 	%f363, [%r43+8];
	ld.shared.f32 	%f364, [%r47+1024];
	fma.rn.f32 	%f365, %f363, %f364, %f285;
	ld.shared.f32 	%f366, [%r47+1028];
	fma.rn.f32 	%f367, %f363, %f366, %f287;
	ld.shared.f32 	%f368, [%r47+1032];
	fma.rn.f32 	%f369, %f363, %f368, %f289;
	ld.shared.f32 	%f370, [%r47+1036];
	fma.rn.f32 	%f371, %f363, %f370, %f291;
	ld.shared.f32 	%f372, [%r47+1040];
	fma.rn.f32 	%f373, %f363, %f372, %f293;
	ld.shared.f32 	%f374, [%r47+1044];
	fma.rn.f32 	%f375, %f363, %f374, %f295;
	ld.shared.f32 	%f376, [%r47+1048];
	fma.rn.f32 	%f377, %f363, %f376, %f297;
	ld.shared.f32 	%f378, [%r47+1052];
	fma.rn.f32 	%f379, %f363, %f378, %f299;
	ld.shared.f32 	%f380, [%r43+40];
	fma.rn.f32 	%f381, %f380, %f364, %f301;
	fma.rn.f32 	%f382, %f380, %f366, %f302;
	fma.rn.f32 	%f383, %f380, %f368, %f303;
	fma.rn.f32 	%f384, %f380, %f370, %f304;
	fma.rn.f32 	%f385, %f380, %f372, %f305;
	fma.rn.f32 	%f386, %f380, %f374, %f306;
	fma.rn.f32 	%f387, %f380, %f376, %f307;
	fma.rn.f32 	%f388, %f380, %f378, %f308;
	ld.shared.f32 	%f389, [%r43+72];
	fma.rn.f32 	%f390, %f389, %f364, %f310;
	fma.rn.f32 	%f391, %f389, %f366, %f311;
	fma.rn.f32 	%f392, %f389, %f368, %f312;
	fma.rn.f32 	%f393, %f389, %f370, %f313;
	fma.rn.f32 	%f394, %f389, %f372, %f314;
	fma.rn.f32 	%f395, %f389, %f374, %f315;
	fma.rn.f32 	%f396, %f389, %f376, %f316;
	fma.rn.f32 	%f397, %f389, %f378, %f317;
	ld.shared.f32 	%f398, [%r43+104];
	fma.rn.f32 	%f399, %f398, %f364, %f319;
	fma.rn.f32 	%f400, %f398, %f366, %f320;
	fma.rn.f32 	%f401, %f398, %f368, %f321;
	fma.rn.f32 	%f402, %f398, %f370, %f322;
	fma.rn.f32 	%f403, %f398, %f372, %f323;
	fma.rn.f32 	%f404, %f398, %f374, %f324;
	fma.rn.f32 	%f405, %f398, %f376, %f325;
	fma.rn.f32 	%f406, %f398, %f378, %f326;
	ld.shared.f32 	%f407, [%r43+136];
	fma.rn.f32 	%f408, %f407, %f364, %f328;
	fma.rn.f32 	%f409, %f407, %f366, %f329;
	fma.rn.f32 	%f410, %f407, %f368, %f330;
	fma.rn.f32 	%f411, %f407, %f370, %f331;
	fma.rn.f32 	%f412, %f407, %f372, %f332;
	fma.rn.f32 	%f413, %f407, %f374, %f333;
	fma.rn.f32 	%f414, %f407, %f376, %f334;
	fma.rn.f32 	%f415, %f407, %f378, %f335;
	ld.shared.f32 	%f416, [%r43+168];
	fma.rn.f32 	%f417, %f416, %f364, %f337;
	fma.rn.f32 	%f418, %f416, %f366, %f338;
	fma.rn.f32 	%f419, %f416, %f368, %f339;
	fma.rn.f32 	%f420, %f416, %f370, %f340;
	fma.rn.f32 	%f421, %f416, %f372, %f341;
	fma.rn.f32 	%f422, %f416, %f374, %f342;
	fma.rn.f32 	%f423, %f416, %f376, %f343;
	fma.rn.f32 	%f424, %f416, %f378, %f344;
	ld.shared.f32 	%f425, [%r43+200];
	fma.rn.f32 	%f426, %f425, %f364, %f346;
	fma.rn.f32 	%f427, %f425, %f366, %f347;
	fma.rn.f32 	%f428, %f425, %f368, %f348;
	fma.rn.f32 	%f429, %f425, %f370, %f349;
	fma.rn.f32 	%f430, %f425, %f372, %f350;
	fma.rn.f32 	%f431, %f425, %f374, %f351;
	fma.rn.f32 	%f432, %f425, %f376, %f352;
	fma.rn.f32 	%f433, %f425, %f378, %f353;
	ld.shared.f32 	%f434, [%r43+232];
	fma.rn.f32 	%f435, %f434, %f364, %f355;
	fma.rn.f32 	%f436, %f434, %f366, %f356;
	fma.rn.f32 	%f437, %f434, %f368, %f357;
	fma.rn.f32 	%f438, %f434, %f370, %f358;
	fma.rn.f32 	%f439, %f434, %f372, %f359;
	fma.rn.f32 	%f440, %f434, %f374, %f360;
	fma.rn.f32 	%f441, %f434, %f376, %f361;
	fma.rn.f32 	%f442, %f434, %f378, %f362;
	ld.shared.f32 	%f443, [%r43+12];
	ld.shared.f32 	%f444, [%r47+1536];
	fma.rn.f32 	%f445, %f443, %f444, %f365;
	ld.shared.f32 	%f446, [%r47+1540];
	fma.rn.f32 	%f447, %f443, %f446, %f367;
	ld.shared.f32 	%f448, [%r47+1544];
	fma.rn.f32 	%f449, %f443, %f448, %f369;
	ld.shared.f32 	%f450, [%r47+1548];
	fma.rn.f32 	%f451, %f443, %f450, %f371;
	ld.shared.f32 	%f452, [%r47+1552];
	fma.rn.f32 	%f453, %f443, %f452, %f373;
	ld.shared.f32 	%f454, [%r47+1556];
	fma.rn.f32 	%f455, %f443, %f454, %f375;
	ld.shared.f32 	%f456, [%r47+1560];
	fma.rn.f32 	%f457, %f443, %f456, %f377;
	ld.shared.f32 	%f458, [%r47+1564];
	fma.rn.f32 	%f459, %f443, %f458, %f379;
	ld.shared.f32 	%f460, [%r43+44];
	fma.rn.f32 	%f461, %f460, %f444, %f381;
	fma.rn.f32 	%f462, %f460, %f446, %f382;
	fma.rn.f32 	%f463, %f460, %f448, %f383;
	fma.rn.f32 	%f464, %f460, %f450, %f384;
	fma.rn.f32 	%f465, %f460, %f452, %f385;
	fma.rn.f32 	%f466, %f460, %f454, %f386;
	fma.rn.f32 	%f467, %f460, %f456, %f387;
	fma.rn.f32 	%f468, %f460, %f458, %f388;
	ld.shared.f32 	%f469, [%r43+76];
	fma.rn.f32 	%f470, %f469, %f444, %f390;
	fma.rn.f32 	%f471, %f469, %f446, %f391;
	fma.rn.f32 	%f472, %f469, %f448, %f392;
	fma.rn.f32 	%f473, %f469, %f450, %f393;
	fma.rn.f32 	%f474, %f469, %f452, %f394;
	fma.rn.f32 	%f475, %f469, %f454, %f395;
	fma.rn.f32 	%f476, %f469, %f456, %f396;
	fma.rn.f32 	%f477, %f469, %f458, %f397;
	ld.shared.f32 	%f478, [%r43+108];
	fma.rn.f32 	%f479, %f478, %f444, %f399;
	fma.rn.f32 	%f480, %f478, %f446, %f400;
	fma.rn.f32 	%f481, %f478, %f448, %f401;
	fma.rn.f32 	%f482, %f478, %f450, %f402;
	fma.rn.f32 	%f483, %f478, %f452, %f403;
	fma.rn.f32 	%f484, %f478, %f454, %f404;
	fma.rn.f32 	%f485, %f478, %f456, %f405;
	fma.rn.f32 	%f486, %f478, %f458, %f406;
	ld.shared.f32 	%f487, [%r43+140];
	fma.rn.f32 	%f488, %f487, %f444, %f408;
	fma.rn.f32 	%f489, %f487, %f446, %f409;
	fma.rn.f32 	%f490, %f487, %f448, %f410;
	fma.rn.f32 	%f491, %f487, %f450, %f411;
	fma.rn.f32 	%f492, %f487, %f452, %f412;
	fma.rn.f32 	%f493, %f487, %f454, %f413;
	fma.rn.f32 	%f494, %f487, %f456, %f414;
	fma.rn.f32 	%f495, %f487, %f458, %f415;
	ld.shared.f32 	%f496, [%r43+172];
	fma.rn.f32 	%f497, %f496, %f444, %f417;
	fma.rn.f32 	%f498, %f496, %f446, %f418;
	fma.rn.f32 	%f499, %f496, %f448, %f419;
	fma.rn.f32 	%f500, %f496, %f450, %f420;
	fma.rn.f32 	%f501, %f496, %f452, %f421;
	fma.rn.f32 	%f502, %f496, %f454, %f422;
	fma.rn.f32 	%f503, %f496, %f456, %f423;
	fma.rn.f32 	%f504, %f496, %f458, %f424;
	ld.shared.f32 	%f505, [%r43+204];
	fma.rn.f32 	%f506, %f505, %f444, %f426;
	fma.rn.f32 	%f507, %f505, %f446, %f427;
	fma.rn.f32 	%f508, %f505, %f448, %f428;
	fma.rn.f32 	%f509, %f505, %f450, %f429;
	fma.rn.f32 	%f510, %f505, %f452, %f430;
	fma.rn.f32 	%f511, %f505, %f454, %f431;
	fma.rn.f32 	%f512, %f505, %f456, %f432;
	fma.rn.f32 	%f513, %f505, %f458, %f433;
	ld.shared.f32 	%f514, [%r43+236];
	fma.rn.f32 	%f515, %f514, %f444, %f435;
	fma.rn.f32 	%f516, %f514, %f446, %f436;
	fma.rn.f32 	%f517, %f514, %f448, %f437;
	fma.rn.f32 	%f518, %f514, %f450, %f438;
	fma.rn.f32 	%f519, %f514, %f452, %f439;
	fma.rn.f32 	%f520, %f514, %f454, %f440;
	fma.rn.f32 	%f521, %f514, %f456, %f441;
	fma.rn.f32 	%f522, %f514, %f458, %f442;
	ld.shared.f32 	%f523, [%r43+16];
	ld.shared.f32 	%f524, [%r47+2048];
	fma.rn.f32 	%f525, %f523, %f524, %f445;
	ld.shared.f32 	%f526, [%r47+2052];
	fma.rn.f32 	%f527, %f523, %f526, %f447;
	ld.shared.f32 	%f528, [%r47+2056];
	fma.rn.f32 	%f529, %f523, %f528, %f449;
	ld.shared.f32 	%f530, [%r47+2060];
	fma.rn.f32 	%f531, %f523, %f530, %f451;
	ld.shared.f32 	%f532, [%r47+2064];
	fma.rn.f32 	%f533, %f523, %f532, %f453;
	ld.shared.f32 	%f534, [%r47+2068];
	fma.rn.f32 	%f535, %f523, %f534, %f455;
	ld.shared.f32 	%f536, [%r47+2072];
	fma.rn.f32 	%f537, %f523, %f536, %f457;
	ld.shared.f32 	%f538, [%r47+2076];
	fma.rn.f32 	%f539, %f523, %f538, %f459;
	ld.shared.f32 	%f540, [%r43+48];
	fma.rn.f32 	%f541, %f540, %f524, %f461;
	fma.rn.f32 	%f542, %f540, %f526, %f462;
	fma.rn.f32 	%f543, %f540, %f528, %f463;
	fma.rn.f32 	%f544, %f540, %f530, %f464;
	fma.rn.f32 	%f545, %f540, %f532, %f465;
	fma.rn.f32 	%f546, %f540, %f534, %f466;
	fma.rn.f32 	%f547, %f540, %f536, %f467;
	fma.rn.f32 	%f548, %f540, %f538, %f468;
	ld.shared.f32 	%f549, [%r43+80];
	fma.rn.f32 	%f550, %f549, %f524, %f470;
	fma.rn.f32 	%f551, %f549, %f526, %f471;
	fma.rn.f32 	%f552, %f549, %f528, %f472;
	fma.rn.f32 	%f553, %f549, %f530, %f473;
	fma.rn.f32 	%f554, %f549, %f532, %f474;
	fma.rn.f32 	%f555, %f549, %f534, %f475;
	fma.rn.f32 	%f556, %f549, %f536, %f476;
	fma.rn.f32 	%f557, %f549, %f538, %f477;
	ld.shared.f32 	%f558, [%r43+112];
	fma.rn.f32 	%f559, %f558, %f524, %f479;
	fma.rn.f32 	%f560, %f558, %f526, %f480;
	fma.rn.f32 	%f561, %f558, %f528, %f481;
	fma.rn.f32 	%f562, %f558, %f530, %f482;
	fma.rn.f32 	%f563, %f558, %f532, %f483;
	fma.rn.f32 	%f564, %f558, %f534, %f484;
	fma.rn.f32 	%f565, %f558, %f536, %f485;
	fma.rn.f32 	%f566, %f558, %f538, %f486;
	ld.shared.f32 	%f567, [%r43+144];
	fma.rn.f32 	%f568, %f567, %f524, %f488;
	fma.rn.f32 	%f569, %f567, %f526, %f489;
	fma.rn.f32 	%f570, %f567, %f528, %f490;
	fma.rn.f32 	%f571, %f567, %f530, %f491;
	fma.rn.f32 	%f572, %f567, %f532, %f492;
	fma.rn.f32 	%f573, %f567, %f534, %f493;
	fma.rn.f32 	%f574, %f567, %f536, %f494;
	fma.rn.f32 	%f575, %f567, %f538, %f495;
	ld.shared.f32 	%f576, [%r43+176];
	fma.rn.f32 	%f577, %f576, %f524, %f497;
	fma.rn.f32 	%f578, %f576, %f526, %f498;
	fma.rn.f32 	%f579, %f576, %f528, %f499;
	fma.rn.f32 	%f580, %f576, %f530, %f500;
	fma.rn.f32 	%f581, %f576, %f532, %f501;
	fma.rn.f32 	%f582, %f576, %f534, %f502;
	fma.rn.f32 	%f583, %f576, %f536, %f503;
	fma.rn.f32 	%f584, %f576, %f538, %f504;
	ld.shared.f32 	%f585, [%r43+208];
	fma.rn.f32 	%f586, %f585, %f524, %f506;
	fma.rn.f32 	%f587, %f585, %f526, %f507;
	fma.rn.f32 	%f588, %f585, %f528, %f508;
	fma.rn.f32 	%f589, %f585, %f530, %f509;
	fma.rn.f32 	%f590, %f585, %f532, %f510;
	fma.rn.f32 	%f591, %f585, %f534, %f511;
	fma.rn.f32 	%f592, %f585, %f536, %f512;
	fma.rn.f32 	%f593, %f585, %f538, %f513;
	ld.shared.f32 	%f594, [%r43+240];
	fma.rn.f32 	%f595, %f594, %f524, %f515;
	fma.rn.f32 	%f596, %f594, %f526, %f516;
	fma.rn.f32 	%f597, %f594, %f528, %f517;
	fma.rn.f32 	%f598, %f594, %f530, %f518;
	fma.rn.f32 	%f599, %f594, %f532, %f519;
	fma.rn.f32 	%f600, %f594, %f534, %f520;
	fma.rn.f32 	%f601, %f594, %f536, %f521;
	fma.rn.f32 	%f602, %f594, %f538, %f522;
	ld.shared.f32 	%f603, [%r43+20];
	ld.shared.f32 	%f604, [%r47+2560];
	fma.rn.f32 	%f605, %f603, %f604, %f525;
	ld.shared.f32 	%f606, [%r47+2564];
	fma.rn.f32 	%f607, %f603, %f606, %f527;
	ld.shared.f32 	%f608, [%r47+2568];
	fma.rn.f32 	%f609, %f603, %f608, %f529;
	ld.shared.f32 	%f610, [%r47+2572];
	fma.rn.f32 	%f611, %f603, %f610, %f531;
	ld.shared.f32 	%f612, [%r47+2576];
	fma.rn.f32 	%f613, %f603, %f612, %f533;
	ld.shared.f32 	%f614, [%r47+2580];
	fma.rn.f32 	%f615, %f603, %f614, %f535;
	ld.shared.f32 	%f616, [%r47+2584];
	fma.rn.f32 	%f617, %f603, %f616, %f537;
	ld.shared.f32 	%f618, [%r47+2588];
	fma.rn.f32 	%f619, %f603, %f618, %f539;
	ld.shared.f32 	%f620, [%r43+52];
	fma.rn.f32 	%f621, %f620, %f604, %f541;
	fma.rn.f32 	%f622, %f620, %f606, %f542;
	fma.rn.f32 	%f623, %f620, %f608, %f543;
	fma.rn.f32 	%f624, %f620, %f610, %f544;
	fma.rn.f32 	%f625, %f620, %f612, %f545;
	fma.rn.f32 	%f626, %f620, %f614, %f546;
	fma.rn.f32 	%f627, %f620, %f616, %f547;
	fma.rn.f32 	%f628, %f620, %f618, %f548;
	ld.shared.f32 	%f629, [%r43+84];
	fma.rn.f32 	%f630, %f629, %f604, %f550;
	fma.rn.f32 	%f631, %f629, %f606, %f551;
	fma.rn.f32 	%f632, %f629, %f608, %f552;
	fma.rn.f32 	%f633, %f629, %f610, %f553;
	fma.rn.f32 	%f634, %f629, %f612, %f554;
	fma.rn.f32 	%f635, %f629, %f614, %f555;
	fma.rn.f32 	%f636, %f629, %f616, %f556;
	fma.rn.f32 	%f637, %f629, %f618, %f557;
	ld.shared.f32 	%f638, [%r43+116];
	fma.rn.f32 	%f639, %f638, %f604, %f559;
	fma.rn.f32 	%f640, %f638, %f606, %f560;
	fma.rn.f32 	%f641, %f638, %f608, %f561;
	fma.rn.f32 	%f642, %f638, %f610, %f562;
	fma.rn.f32 	%f643, %f638, %f612, %f563;
	fma.rn.f32 	%f644, %f638, %f614, %f564;
	fma.rn.f32 	%f645, %f638, %f616, %f565;
	fma.rn.f32 	%f646, %f638, %f618, %f566;
	ld.shared.f32 	%f647, [%r43+148];
	fma.rn.f32 	%f648, %f647, %f604, %f568;
	fma.rn.f32 	%f649, %f647, %f606, %f569;
	fma.rn.f32 	%f650, %f647, %f608, %f570;
	fma.rn.f32 	%f651, %f647, %f610, %f571;
	fma.rn.f32 	%f652, %f647, %f612, %f572;
	fma.rn.f32 	%f653, %f647, %f614, %f573;
	fma.rn.f32 	%f654, %f647, %f616, %f574;
	fma.rn.f32 	%f655, %f647, %f618, %f575;
	ld.shared.f32 	%f656, [%r43+180];
	fma.rn.f32 	%f657, %f656, %f604, %f577;
	fma.rn.f32 	%f658, %f656, %f606, %f578;
	fma.rn.f32 	%f659, %f656, %f608, %f579;
	fma.rn.f32 	%f660, %f656, %f610, %f580;
	fma.rn.f32 	%f661, %f656, %f612, %f581;
	fma.rn.f32 	%f662, %f656, %f614, %f582;
	fma.rn.f32 	%f663, %f656, %f616, %f583;
	fma.rn.f32 	%f664, %f656, %f618, %f584;
	ld.shared.f32 	%f665, [%r43+212];
	fma.rn.f32 	%f666, %f665, %f604, %f586;
	fma.rn.f32 	%f667, %f665, %f606, %f587;
	fma.rn.f32 	%f668, %f665, %f608, %f588;
	fma.rn.f32 	%f669, %f665, %f610, %f589;
	fma.rn.f32 	%f670, %f665, %f612, %f590;
	fma.rn.f32 	%f671, %f665, %f614, %f591;
	fma.rn.f32 	%f672, %f665, %f616, %f592;
	fma.rn.f32 	%f673, %f665, %f618, %f593;
	ld.shared.f32 	%f674, [%r43+244];
	fma.rn.f32 	%f675, %f674, %f604, %f595;
	fma.rn.f32 	%f676, %f674, %f606, %f596;
	fma.rn.f32 	%f677, %f674, %f608, %f597;
	fma.rn.f32 	%f678, %f674, %f610, %f598;
	fma.rn.f32 	%f679, %f674, %f612, %f599;
	fma.rn.f32 	%f680, %f674, %f614, %f600;
	fma.rn.f32 	%f681, %f674, %f616, %f601;
	fma.rn.f32 	%f682, %f674, %f618, %f602;
	ld.shared.f32 	%f683, [%r43+24];
	ld.shared.f32 	%f684, [%r47+3072];
	fma.rn.f32 	%f685, %f683, %f684, %f605;
	ld.shared.f32 	%f686, [%r47+3076];
	fma.rn.f32 	%f687, %f683, %f686, %f607;
	ld.shared.f32 	%f688, [%r47+3080];
	fma.rn.f32 	%f689, %f683, %f688, %f609;
	ld.shared.f32 	%f690, [%r47+3084];
	fma.rn.f32 	%f691, %f683, %f690, %f611;
	ld.shared.f32 	%f692, [%r47+3088];
	fma.rn.f32 	%f693, %f683, %f692, %f613;
	ld.shared.f32 	%f694, [%r47+3092];
	fma.rn.f32 	%f695, %f683, %f694, %f615;
	ld.shared.f32 	%f696, [%r47+3096];
	fma.rn.f32 	%f697, %f683, %f696, %f617;
	ld.shared.f32 	%f698, [%r47+3100];
	fma.rn.f32 	%f699, %f683, %f698, %f619;
	ld.shared.f32 	%f700, [%r43+56];
	fma.rn.f32 	%f701, %f700, %f684, %f621;
	fma.rn.f32 	%f702, %f700, %f686, %f622;
	fma.rn.f32 	%f703, %f700, %f688, %f623;
	fma.rn.f32 	%f704, %f700, %f690, %f624;
	fma.rn.f32 	%f705, %f700, %f692, %f625;
	fma.rn.f32 	%f706, %f700, %f694, %f626;
	fma.rn.f32 	%f707, %f700, %f696, %f627;
	fma.rn.f32 	%f708, %f700, %f698, %f628;
	ld.shared.f32 	%f709, [%r43+88];
	fma.rn.f32 	%f710, %f709, %f684, %f630;
	fma.rn.f32 	%f711, %f709, %f686, %f631;
	fma.rn.f32 	%f712, %f709, %f688, %f632;
	fma.rn.f32 	%f713, %f709, %f690, %f633;
	fma.rn.f32 	%f714, %f709, %f692, %f634;
	fma.rn.f32 	%f715, %f709, %f694, %f635;
	fma.rn.f32 	%f716, %f709, %f696, %f636;
	fma.rn.f32 	%f717, %f709, %f698, %f637;
	ld.shared.f32 	%f718, [%r43+120];
	fma.rn.f32 	%f719, %f718, %f684, %f639;
	fma.rn.f32 	%f720, %f718, %f686, %f640;
	fma.rn.f32 	%f721, %f718, %f688, %f641;
	fma.rn.f32 	%f722, %f718, %f690, %f642;
	fma.rn.f32 	%f723, %f718, %f692, %f643;
	fma.rn.f32 	%f724, %f718, %f694, %f644;
	fma.rn.f32 	%f725, %f718, %f696, %f645;
	fma.rn.f32 	%f726, %f718, %f698, %f646;
	ld.shared.f32 	%f727, [%r43+152];
	fma.rn.f32 	%f728, %f727, %f684, %f648;
	fma.rn.f32 	%f729, %f727, %f686, %f649;
	fma.rn.f32 	%f730, %f727, %f688, %f650;
	fma.rn.f32 	%f731, %f727, %f690, %f651;
	fma.rn.f32 	%f732, %f727, %f692, %f652;
	fma.rn.f32 	%f733, %f727, %f694, %f653;
	fma.rn.f32 	%f734, %f727, %f696, %f654;
	fma.rn.f32 	%f735, %f727, %f698, %f655;
	ld.shared.f32 	%f736, [%r43+184];
	fma.rn.f32 	%f737, %f736, %f684, %f657;
	fma.rn.f32 	%f738, %f736, %f686, %f658;
	fma.rn.f32 	%f739, %f736, %f688, %f659;
	fma.rn.f32 	%f740, %f736, %f690, %f660;
	fma.rn.f32 	%f741, %f736, %f692, %f661;
	fma.rn.f32 	%f742, %f736, %f694, %f662;
	fma.rn.f32 	%f743, %f736, %f696, %f663;
	fma.rn.f32 	%f744, %f736, %f698, %f664;
	ld.shared.f32 	%f745, [%r43+216];
	fma.rn.f32 	%f746, %f745, %f684, %f666;
	fma.rn.f32 	%f747, %f745, %f686, %f667;
	fma.rn.f32 	%f748, %f745, %f688, %f668;
	fma.rn.f32 	%f749, %f745, %f690, %f669;
	fma.rn.f32 	%f750, %f745, %f692, %f670;
	fma.rn.f32 	%f751, %f745, %f694, %f671;
	fma.rn.f32 	%f752, %f745, %f696, %f672;
	fma.rn.f32 	%f753, %f745, %f698, %f673;
	ld.shared.f32 	%f754, [%r43+248];
	fma.rn.f32 	%f755, %f754, %f684, %f675;
	fma.rn.f32 	%f756, %f754, %f686, %f676;
	fma.rn.f32 	%f757, %f754, %f688, %f677;
	fma.rn.f32 	%f758, %f754, %f690, %f678;
	fma.rn.f32 	%f759, %f754, %f692, %f679;
	fma.rn.f32 	%f760, %f754, %f694, %f680;
	fma.rn.f32 	%f761, %f754, %f696, %f681;
	fma.rn.f32 	%f762, %f754, %f698, %f682;
	ld.shared.f32 	%f763, [%r43+28];
	ld.shared.f32 	%f764, [%r47+3584];
	fma.rn.f32 	%f906, %f763, %f764, %f685;
	ld.shared.f32 	%f765, [%r47+3588];
	fma.rn.f32 	%f905, %f763, %f765, %f687;
	ld.shared.f32 	%f766, [%r47+3592];
	fma.rn.f32 	%f904, %f763, %f766, %f689;
	ld.shared.f32 	%f767, [%r47+3596];
	fma.rn.f32 	%f903, %f763, %f767, %f691;
	ld.shared.f32 	%f768, [%r47+3600];
	fma.rn.f32 	%f902, %f763, %f768, %f693;
	ld.shared.f32 	%f769, [%r47+3604];
	fma.rn.f32 	%f901, %f763, %f769, %f695;
	ld.shared.f32 	%f770, [%r47+3608];
	fma.rn.f32 	%f900, %f763, %f770, %f697;
	ld.shared.f32 	%f771, [%r47+3612];
	fma.rn.f32 	%f899, %f763, %f771, %f699;
	ld.shared.f32 	%f772, [%r43+60];
	fma.rn.f32 	%f898, %f772, %f764, %f701;
	fma.rn.f32 	%f897, %f772, %f765, %f702;
	fma.rn.f32 	%f896, %f772, %f766, %f703;
	fma.rn.f32 	%f895, %f772, %f767, %f704;
	fma.rn.f32 	%f894, %f772, %f768, %f705;
	fma.rn.f32 	%f893, %f772, %f769, %f706;
	fma.rn.f32 	%f892, %f772, %f770, %f707;
	fma.rn.f32 	%f891, %f772, %f771, %f708;
	ld.shared.f32 	%f773, [%r43+92];
	fma.rn.f32 	%f890, %f773, %f764, %f710;
	fma.rn.f32 	%f889, %f773, %f765, %f711;
	fma.rn.f32 	%f888, %f773, %f766, %f712;
	fma.rn.f32 	%f887, %f773, %f767, %f713;
	fma.rn.f32 	%f886, %f773, %f768, %f714;
	fma.rn.f32 	%f885, %f773, %f769, %f715;
	fma.rn.f32 	%f884, %f773, %f770, %f716;
	fma.rn.f32 	%f883, %f773, %f771, %f717;
	ld.shared.f32 	%f774, [%r43+124];
	fma.rn.f32 	%f882, %f774, %f764, %f719;
	fma.rn.f32 	%f881, %f774, %f765, %f720;
	fma.rn.f32 	%f880, %f774, %f766, %f721;
	fma.rn.f32 	%f879, %f774, %f767, %f722;
	fma.rn.f32 	%f878, %f774, %f768, %f723;
	fma.rn.f32 	%f877, %f774, %f769, %f724;
	fma.rn.f32 	%f876, %f774, %f770, %f725;
	fma.rn.f32 	%f875, %f774, %f771, %f726;
	ld.shared.f32 	%f775, [%r43+156];
	fma.rn.f32 	%f874, %f775, %f764, %f728;
	fma.rn.f32 	%f873, %f775, %f765, %f729;
	fma.rn.f32 	%f872, %f775, %f766, %f730;
	fma.rn.f32 	%f871, %f775, %f767, %f731;
	fma.rn.f32 	%f870, %f775, %f768, %f732;
	fma.rn.f32 	%f869, %f775, %f769, %f733;
	fma.rn.f32 	%f868, %f775, %f770, %f734;
	fma.rn.f32 	%f867, %f775, %f771, %f735;
	ld.shared.f32 	%f776, [%r43+188];
	fma.rn.f32 	%f866, %f776, %f764, %f737;
	fma.rn.f32 	%f865, %f776, %f765, %f738;
	fma.rn.f32 	%f864, %f776, %f766, %f739;
	fma.rn.f32 	%f863, %f776, %f767, %f740;
	fma.rn.f32 	%f862, %f776, %f768, %f741;
	fma.rn.f32 	%f861, %f776, %f769, %f742;
	fma.rn.f32 	%f860, %f776, %f770, %f743;
	fma.rn.f32 	%f859, %f776, %f771, %f744;
	ld.shared.f32 	%f777, [%r43+220];
	fma.rn.f32 	%f858, %f777, %f764, %f746;
	fma.rn.f32 	%f857, %f777, %f765, %f747;
	fma.rn.f32 	%f856, %f777, %f766, %f748;
	fma.rn.f32 	%f855, %f777, %f767, %f749;
	fma.rn.f32 	%f854, %f777, %f768, %f750;
	fma.rn.f32 	%f853, %f777, %f769, %f751;
	fma.rn.f32 	%f852, %f777, %f770, %f752;
	fma.rn.f32 	%f851, %f777, %f771, %f753;
	ld.shared.f32 	%f778, [%r43+252];
	fma.rn.f32 	%f850, %f778, %f764, %f755;
	fma.rn.f32 	%f849, %f778, %f765, %f756;
	fma.rn.f32 	%f848, %f778, %f766, %f757;
	fma.rn.f32 	%f847, %f778, %f767, %f758;
	fma.rn.f32 	%f846, %f778, %f768, %f759;
	fma.rn.f32 	%f845, %f778, %f769, %f760;
	fma.rn.f32 	%f844, %f778, %f770, %f761;
	fma.rn.f32 	%f843, %f778, %f771, %f762;
	bar.sync 	0;
	add.s32 	%r65, %r65, 1;
	setp.eq.s32 	%p2, %r65, 0;
	add.s32 	%r64, %r64, 8;
	shl.b32 	%r48, %r61, 3;
	add.s32 	%r63, %r63, %r48;
	@%p2 bra 	$L__BB1_3;
	bra.uni 	$L__BB1_2;
$L__BB1_3:
	ld.param.u32 	%r62, [_Z16mySgemmV1AlignedPfS_S_iii_param_4];
	ld.param.u64 	%rd23, [_Z16mySgemmV1AlignedPfS_S_iii_param_2];
	cvta.to.global.u64 	%rd10, %rd23;
	mov.u32 	%r49, %tid.y;
	shl.b32 	%r50, %r49, 3;
	mov.u32 	%r51, %ctaid.y;
	shl.b32 	%r52, %r51, 7;
	add.s32 	%r53, %r52, %r50;
	mov.u32 	%r54, %tid.x;
	shl.b32 	%r55, %r54, 3;
	mov.u32 	%r56, %ctaid.x;
	shl.b32 	%r57, %r56, 7;
	add.s32 	%r58, %r57, %r55;
	mad.lo.s32 	%r59, %r53, %r62, %r58;
	mul.wide.s32 	%rd11, %r59, 4;
	add.s64 	%rd12, %rd10, %rd11;
	st.global.v4.f32 	[%rd12], {%f906, %f905, %f904, %f903};
	st.global.v4.f32 	[%rd12+16], {%f902, %f901, %f900, %f899};
	mul.wide.s32 	%rd13, %r62, 4;
	add.s64 	%rd14, %rd12, %rd13;
	st.global.v4.f32 	[%rd14], {%f898, %f897, %f896, %f895};
	st.global.v4.f32 	[%rd14+16], {%f894, %f893, %f892, %f891};
	add.s64 	%rd15, %rd14, %rd13;
	st.global.v4.f32 	[%rd15], {%f890, %f889, %f888, %f887};
	st.global.v4.f32 	[%rd15+16], {%f886, %f885, %f884, %f883};
	add.s64 	%rd16, %rd15, %rd13;
	st.global.v4.f32 	[%rd16], {%f882, %f881, %f880, %f879};
	st.global.v4.f32 	[%rd16+16], {%f878, %f877, %f876, %f875};
	add.s64 	%rd17, %rd16, %rd13;
	st.global.v4.f32 	[%rd17], {%f874, %f873, %f872, %f871};
	st.global.v4.f32 	[%rd17+16], {%f870, %f869, %f868, %f867};
	add.s64 	%rd18, %rd17, %rd13;
	st.global.v4.f32 	[%rd18], {%f866, %f865, %f864, %f863};
	st.global.v4.f32 	[%rd18+16], {%f862, %f861, %f860, %f859};
	add.s64 	%rd19, %rd18, %rd13;
	st.global.v4.f32 	[%rd19], {%f858, %f857, %f856, %f855};
	st.global.v4.f32 	[%rd19+16], {%f854, %f853, %f852, %f851};
	add.s64 	%rd20, %rd19, %rd13;
	st.global.v4.f32 	[%rd20], {%f850, %f849, %f848, %f847};
	st.global.v4.f32 	[%rd20+16], {%f846, %f845, %f844, %f843};
	ret;

}
	// .globl	_Z16mySgemmV2AlignedPfS_S_iii
.visible .entry _Z16mySgemmV2AlignedPfS_S_iii(
	.param .u64 .ptr .align 1 _Z16mySgemmV2AlignedPfS_S_iii_param_0,
	.param .u64 .ptr .align 1 _Z16mySgemmV2AlignedPfS_S_iii_param_1,
	.param .u64 .ptr .align 1 _Z16mySgemmV2AlignedPfS_S_iii_param_2,
	.param .u32 _Z16mySgemmV2AlignedPfS_S_iii_param_3,
	.param .u32 _Z16mySgemmV2AlignedPfS_S_iii_param_4,
	.param .u32 _Z16mySgemmV2AlignedPfS_S_iii_param_5
)
{
	.reg .pred 	%p<3>;
	.reg .b32 	%r<70>;
	.reg .b32 	%f<907>;
	.reg .b64 	%rd<25>;
	// demoted variable
	.shared .align 4 .b8 _ZZ16mySgemmV2AlignedPfS_S_iiiE3s_a[4096];
	// demoted variable
	.shared .align 4 .b8 _ZZ16mySgemmV2AlignedPfS_S_iiiE3s_b[4096];
	ld.param.u32 	%r15, [_Z16mySgemmV2AlignedPfS_S_iii_param_5];
	mov.u32 	%r16, %ctaid.x;
	mov.u32 	%r17, %ctaid.y;
	mov.u32 	%r1, %tid.x;
	mov.u32 	%r2, %tid.y;
	shl.b32 	%r3, %r17, 7;
	shl.b32 	%r4, %r16, 7;
	setp.lt.s32 	%p1, %r15, 1;
	mov.f32 	%f843, 0f00000000;
	mov.f32 	%f844, %f843;
	mov.f32 	%f845, %f843;
	mov.f32 	%f846, %f843;
	mov.f32 	%f847, %f843;
	mov.f32 	%f848, %f843;
	mov.f32 	%f849, %f843;
	mov.f32 	%f850, %f843;
	mov.f32 	%f851, %f843;
	mov.f32 	%f852, %f843;
	mov.f32 	%f853, %f843;
	mov.f32 	%f854, %f843;
	mov.f32 	%f855, %f843;
	mov.f32 	%f856, %f843;
	mov.f32 	%f857, %f843;
	mov.f32 	%f858, %f843;
	mov.f32 	%f859, %f843;
	mov.f32 	%f860, %f843;
	mov.f32 	%f861, %f843;
	mov.f32 	%f862, %f843;
	mov.f32 	%f863, %f843;
	mov.f32 	%f864, %f843;
	mov.f32 	%f865, %f843;
	mov.f32 	%f866, %f843;
	mov.f32 	%f867, %f843;
	mov.f32 	%f868, %f843;
	mov.f32 	%f869, %f843;
	mov.f32 	%f870, %f843;
	mov.f32 	%f871, %f843;
	mov.f32 	%f872, %f843;
	mov.f32 	%f873, %f843;
	mov.f32 	%f874, %f843;
	mov.f32 	%f875, %f843;
	mov.f32 	%f876, %f843;
	mov.f32 	%f877, %f843;
	mov.f32 	%f878, %f843;
	mov.f32 	%f879, %f843;
	mov.f32 	%f880, %f843;
	mov.f32 	%f881, %f843;
	mov.f32 	%f882, %f843;
	mov.f32 	%f883, %f843;
	mov.f32 	%f884, %f843;
	mov.f32 	%f885, %f843;
	mov.f32 	%f886, %f843;
	mov.f32 	%f887, %f843;
	mov.f32 	%f888, %f843;
	mov.f32 	%f889, %f843;
	mov.f32 	%f890, %f843;
	mov.f32 	%f891, %f843;
	mov.f32 	%f892, %f843;
	mov.f32 	%f893, %f843;
	mov.f32 	%f894, %f843;
	mov.f32 	%f895, %f843;
	mov.f32 	%f896, %f843;
	mov.f32 	%f897, %f843;
	mov.f32 	%f898, %f843;
	mov.f32 	%f899, %f843;
	mov.f32 	%f900, %f843;
	mov.f32 	%f901, %f843;
	mov.f32 	%f902, %f843;
	mov.f32 	%f903, %f843;
	mov.f32 	%f904, %f843;
	mov.f32 	%f905, %f843;
	mov.f32 	%f906, %f843;
	@%p1 bra 	$L__BB2_3;
	ld.param.u32 	%r64, [_Z16mySgemmV2AlignedPfS_S_iii_param_4];
	mov.u32 	%r18, %ntid.x;
	mad.lo.s32 	%r19, %r2, %r18, %r1;
	shr.u32 	%r20, %r19, 1;
	shl.b32 	%r21, %r19, 2;
	shr.u32 	%r22, %r19, 5;
	and.b32  	%r23, %r21, 124;
	add.s32 	%r24, %r15, 7;
	shr.u32 	%r25, %r24, 3;
	and.b32  	%r26, %r21, 4;
	add.s32 	%r27, %r3, %r20;
	neg.s32 	%r69, %r25;
	mad.lo.s32 	%r68, %r15, %r27, %r26;
	mad.lo.s32 	%r28, %r64, %r22, %r4;
	add.s32 	%r67, %r28, %r23;
	mov.f32 	%f843, 0f00000000;
$L__BB2_2:
	ld.param.u32 	%r65, [_Z16mySgemmV2AlignedPfS_S_iii_param_4];
	ld.param.u64 	%rd23, [_Z16mySgemmV2AlignedPfS_S_iii_param_1];
	ld.param.u64 	%rd22, [_Z16mySgemmV2AlignedPfS_S_iii_param_0];
	mul.wide.s32 	%rd4, %r68, 4;
	cvta.to.global.u64 	%rd5, %rd22;
	add.s64 	%rd6, %rd5, %rd4;
	ld.global.nc.v4.f32 	{%f195, %f196, %f197, %f198}, [%rd6];
	cvta.to.global.u64 	%rd7, %rd23;
	mul.wide.s32 	%rd8, %r67, 4;
	add.s64 	%rd9, %rd7, %rd8;
	ld.global.nc.v4.f32 	{%f199, %f200, %f201, %f202}, [%rd9];
	mov.u32 	%r29, %tid.y;
	mov.u32 	%r30, %ntid.x;
	mov.u32 	%r31, %tid.x;
	mad.lo.s32 	%r32, %r29, %r30, %r31;
	shl.b32 	%r33, %r32, 11;
	and.b32  	%r34, %r33, 2048;
	mov.u32 	%r35, _ZZ16mySgemmV2AlignedPfS_S_iiiE3s_a;
	add.s32 	%r36, %r35, %r34;
	shl.b32 	%r37, %r32, 1;
	and.b32  	%r38, %r37, -4;
	add.s32 	%r39, %r36, %r38;
	st.shared.f32 	[%r39], %f195;
	st.shared.f32 	[%r39+512], %f196;
	st.shared.f32 	[%r39+1024], %f197;
	st.shared.f32 	[%r39+1536], %f198;
	shl.b32 	%r40, %r32, 4;
	and.b32  	%r41, %r40, -512;
	mov.u32 	%r42, _ZZ16mySgemmV2AlignedPfS_S_iiiE3s_b;
	add.s32 	%r43, %r42, %r41;
	and.b32  	%r44, %r40, 496;
	add.s32 	%r45, %r43, %r44;
	st.shared.v4.f32 	[%r45], {%f199, %f200, %f201, %f202};
	bar.sync 	0;
	shl.b32 	%r46, %r29, 4;
	add.s32 	%r47, %r35, %r46;
	ld.shared.v4.f32 	{%f203, %f204, %f205, %f206}, [%r47];
	ld.shared.v4.f32 	{%f207, %f208, %f209, %f210}, [%r47+256];
	shl.b32 	%r48, %r31, 4;
	add.s32 	%r49, %r42, %r48;
	ld.shared.v4.f32 	{%f211, %f212, %f213, %f214}, [%r49];
	ld.shared.v4.f32 	{%f215, %f216, %f217, %f218}, [%r49+256];
	fma.rn.f32 	%f219, %f203, %f211, %f906;
	fma.rn.f32 	%f220, %f203, %f212, %f905;
	fma.rn.f32 	%f221, %f203, %f213, %f904;
	fma.rn.f32 	%f222, %f203, %f214, %f903;
	fma.rn.f32 	%f223, %f203, %f215, %f902;
	fma.rn.f32 	%f224, %f203, %f216, %f901;
	fma.rn.f32 	%f225, %f203, %f217, %f900;
	fma.rn.f32 	%f226, %f203, %f218, %f899;
	fma.rn.f32 	%f227, %f204, %f211, %f898;
	fma.rn.f32 	%f228, %f204, %f212, %f897;
	fma.rn.f32 	%f229, %f204, %f213, %f896;
	fma.rn.f32 	%f230, %f204, %f214, %f895;
	fma.rn.f32 	%f231, %f204, %f215, %f894;
	fma.rn.f32 	%f232, %f204, %f216, %f893;
	fma.rn.f32 	%f233, %f204, %f217, %f892;
	fma.rn.f32 	%f234, %f204, %f218, %f891;
	fma.rn.f32 	%f235, %f205, %f211, %f890;
	fma.rn.f32 	%f236, %f205, %f212, %f889;
	fma.rn.f32 	%f237, %f205, %f213, %f888;
	fma.rn.f32 	%f238, %f205, %f214, %f887;
	fma.rn.f32 	%f239, %f205, %f215, %f886;
	fma.rn.f32 	%f240, %f205, %f216, %f885;
	fma.rn.f32 	%f241, %f205, %f217, %f884;
	fma.rn.f32 	%f242, %f205, %f218, %f883;
	fma.rn.f32 	%f243, %f206, %f211, %f882;
	fma.rn.f32 	%f244, %f206, %f212, %f881;
	fma.rn.f32 	%f245, %f206, %f213, %f880;
	fma.rn.f32 	%f246, %f206, %f214, %f879;
	fma.rn.f32 	%f247, %f206, %f215, %f878;
	fma.rn.f32 	%f248, %f206, %f216, %f877;
	fma.rn.f32 	%f249, %f206, %f217, %f876;
	fma.rn.f32 	%f250, %f206, %f218, %f875;
	fma.rn.f32 	%f251, %f207, %f211, %f874;
	fma.rn.f32 	%f252, %f207, %f212, %f873;
	fma.rn.f32 	%f253, %f207, %f213, %f872;
	fma.rn.f32 	%f254, %f207, %f214, %f871;
	fma.rn.f32 	%f255, %f207, %f215, %f870;
	fma.rn.f32 	%f256, %f207, %f216, %f869;
	fma.rn.f32 	%f257, %f207, %f217, %f868;
	fma.rn.f32 	%f258, %f207, %f218, %f867;
	fma.rn.f32 	%f259, %f208, %f211, %f866;
	fma.rn.f32 	%f260, %f208, %f212, %f865;
	fma.rn.f32 	%f261, %f208, %f213, %f864;
	fma.rn.f32 	%f262, %f208, %f214, %f863;
	fma.rn.f32 	%f263, %f208, %f215, %f862;
	fma.rn.f32 	%f264, %f208, %f216, %f861;
	fma.rn.f32 	%f265, %f208, %f217, %f860;
	fma.rn.f32 	%f266, %f208, %f218, %f859;
	fma.rn.f32 	%f267, %f209, %f211, %f858;
	fma.rn.f32 	%f268, %f209, %f212, %f857;
	fma.rn.f32 	%f269, %f209, %f213, %f856;
	fma.rn.f32 	%f270, %f209, %f214, %f855;
	fma.rn.f32 	%f271, %f209, %f215, %f854;
	fma.rn.f32 	%f272, %f209, %f216, %f853;
	fma.rn.f32 	%f273, %f209, %f217, %f852;
	fma.rn.f32 	%f274, %f209, %f218, %f851;
	fma.rn.f32 	%f275, %f210, %f211, %f850;
	fma.rn.f32 	%f276, %f210, %f212, %f849;
	fma.rn.f32 	%f277, %f210, %f213, %f848;
	fma.rn.f32 	%f278, %f210, %f214, %f847;
	fma.rn.f32 	%f279, %f210, %f215, %f846;
	fma.rn.f32 	%f280, %f210, %f216, %f845;
	fma.rn.f32 	%f281, %f210, %f217, %f844;
	fma.rn.f32 	%f282, %f210, %f218, %f843;
	ld.shared.v4.f32 	{%f283, %f284, %f285, %f286}, [%r47+512];
	ld.shared.v4.f32 	{%f287, %f288, %f289, %f290}, [%r47+768];
	ld.shared.v4.f32 	{%f291, %f292, %f293, %f294}, [%r49+512];
	ld.shared.v4.f32 	{%f295, %f296, %f297, %f298}, [%r49+768];
	fma.rn.f32 	%f299, %f283, %f291, %f219;
	fma.rn.f32 	%f300, %f283, %f292, %f220;
	fma.rn.f32 	%f301, %f283, %f293, %f221;
	fma.rn.f32 	%f302, %f283, %f294, %f222;
	fma.rn.f32 	%f303, %f283, %f295, %f223;
	fma.rn.f32 	%f304, %f283, %f296, %f224;
	fma.rn.f32 	%f305, %f283, %f297, %f225;
	fma.rn.f32 	%f306, %f283, %f298, %f226;
	fma.rn.f32 	%f307, %f284, %f291, %f227;
	fma.rn.f32 	%f308, %f284, %f292, %f228;
	fma.rn.f32 	%f309, %f284, %f293, %f229;
	fma.rn.f32 	%f310, %f284, %f294, %f230;
	fma.rn.f32 	%f311, %f284, %f295, %f231;
	fma.rn.f32 	%f312, %f284, %f296, %f232;
	fma.rn.f32 	%f313, %f284, %f297, %f233;
	fma.rn.f32 	%f314, %f284, %f298, %f234;
	fma.rn.f32 	%f315, %f285, %f291, %f235;
	fma.rn.f32 	%f316, %f285, %f292, %f236;
	fma.rn.f32 	%f317, %f285, %f293, %f237;
	fma.rn.f32 	%f318, %f285, %f294, %f238;
	fma.rn.f32 	%f319, %f285, %f295, %f239;
	fma.rn.f32 	%f320, %f285, %f296, %f240;
	fma.rn.f32 	%f321, %f285, %f297, %f241;
	fma.rn.f32 	%f322, %f285, %f298, %f242;
	fma.rn.f32 	%f323, %f286, %f291, %f243;
	fma.rn.f32 	%f324, %f286, %f292, %f244;
	fma.rn.f32 	%f325, %f286, %f293, %f245;
	fma.rn.f32 	%f326, %f286, %f294, %f246;
	fma.rn.f32 	%f327, %f286, %f295, %f247;
	fma.rn.f32 	%f328, %f286, %f296, %f248;
	fma.rn.f32 	%f329, %f286, %f297, %f249;
	fma.rn.f32 	%f330, %f286, %f298, %f250;
	fma.rn.f32 	%f331, %f287, %f291, %f251;
	fma.rn.f32 	%f332, %f287, %f292, %f252;
	fma.rn.f32 	%f333, %f287, %f293, %f253;
	fma.rn.f32 	%f334, %f287, %f294, %f254;
	fma.rn.f32 	%f335, %f287, %f295, %f255;
	fma.rn.f32 	%f336, %f287, %f296, %f256;
	fma.rn.f32 	%f337, %f287, %f297, %f257;
	fma.rn.f32 	%f338, %f287, %f298, %f258;
	fma.rn.f32 	%f339, %f288, %f291, %f259;
	fma.rn.f32 	%f340, %f288, %f292, %f260;
	fma.rn.f32 	%f341, %f288, %f293, %f261;
	fma.rn.f32 	%f342, %f288, %f294, %f262;
	fma.rn.f32 	%f343, %f288, %f295, %f263;
	fma.rn.f32 	%f344, %f288, %f296, %f264;
	fma.rn.f32 	%f345, %f288, %f297, %f265;
	fma.rn.f32 	%f346, %f288, %f298, %f266;
	fma.rn.f32 	%f347, %f289, %f291, %f267;
	fma.rn.f32 	%f348, %f289, %f292, %f268;
	fma.rn.f32 	%f349, %f289, %f293, %f269;
	fma.rn.f32 	%f350, %f289, %f294, %f270;
	fma.rn.f32 	%f351, %f289, %f295, %f271;
	fma.rn.f32 	%f352, %f289, %f296, %f272;
	fma.rn.f32 	%f353, %f289, %f297, %f273;
	fma.rn.f32 	%f354, %f289, %f298, %f274;
	fma.rn.f32 	%f355, %f290, %f291, %f275;
	fma.rn.f32 	%f356, %f290, %f292, %f276;
	fma.rn.f32 	%f357, %f290, %f293, %f277;
	fma.rn.f32 	%f358, %f290, %f294, %f278;
	fma.rn.f32 	%f359, %f290, %f295, %f279;
	fma.rn.f32 	%f360, %f290, %f296, %f280;
	fma.rn.f32 	%f361, %f290, %f297, %f281;
	fma.rn.f32 	%f362, %f290, %f298, %f282;
	ld.shared.v4.f32 	{%f363, %f364, %f365, %f366}, [%r47+1024];
	ld.shared.v4.f32 	{%f367, %f368, %f369, %f370}, [%r47+1280];
	ld.shared.v4.f32 	{%f371, %f372, %f373, %f374}, [%r49+1024];
	ld.shared.v4.f32 	{%f375, %f376, %f377, %f378}, [%r49+1280];
	fma.rn.f32 	%f379, %f363, %f371, %f299;
	fma.rn.f32 	%f380, %f363, %f372, %f300;
	fma.rn.f32 	%f381, %f363, %f373, %f301;
	fma.rn.f32 	%f382, %f363, %f374, %f302;
	fma.rn.f32 	%f383, %f363, %f375, %f303;
	fma.rn.f32 	%f384, %f363, %f376, %f304;
	fma.rn.f32 	%f385, %f363, %f377, %f305;
	fma.rn.f32 	%f386, %f363, %f378, %f306;
	fma.rn.f32 	%f387, %f364, %f371, %f307;
	fma.rn.f32 	%f388, %f364, %f372, %f308;
	fma.rn.f32 	%f389, %f364, %f373, %f309;
	fma.rn.f32 	%f390, %f364, %f374, %f310;
	fma.rn.f32 	%f391, %f364, %f375, %f311;
	fma.rn.f32 	%f392, %f364, %f376, %f312;
	fma.rn.f32 	%f393, %f364, %f377, %f313;
	fma.rn.f32 	%f394, %f364, %f378, %f314;
	fma.rn.f32 	%f395, %f365, %f371, %f315;
	fma.rn.f32 	%f396, %f365, %f372, %f316;
	fma.rn.f32 	%f397, %f365, %f373, %f317;
	fma.rn.f32 	%f398, %f365, %f374, %f318;
	fma.rn.f32 	%f399, %f365, %f375, %f319;
	fma.rn.f32 	%f400, %f365, %f376, %f320;
	fma.rn.f32 	%f401, %f365, %f377, %f321;
	fma.rn.f32 	%f402, %f365, %f378, %f322;
	fma.rn.f32 	%f403, %f366, %f371, %f323;
	fma.rn.f32 	%f404, %f366, %f372, %f324;
	fma.rn.f32 	%f405, %f366, %f373, %f325;
	fma.rn.f32 	%f406, %f366, %f374, %f326;
	fma.rn.f32 	%f407, %f366, %f375, %f327;
	fma.rn.f32 	%f408, %f366, %f376, %f328;
	fma.rn.f32 	%f409, %f366, %f377, %f329;
	fma.rn.f32 	%f410, %f366, %f378, %f330;
	fma.rn.f32 	%f411, %f367, %f371, %f331;
	fma.rn.f32 	%f412, %f367, %f372, %f332;
	fma.rn.f32 	%f413, %f367, %f373, %f333;
	fma.rn.f32 	%f414, %f367, %f374, %f334;
	fma.rn.f32 	%f415, %f367, %f375, %f335;
	fma.rn.f32 	%f416, %f367, %f376, %f336;
	fma.rn.f32 	%f417, %f367, %f377, %f337;
	fma.rn.f32 	%f418, %f367, %f378, %f338;
	fma.rn.f32 	%f419, %f368, %f371, %f339;
	fma.rn.f32 	%f420, %f368, %f372, %f340;
	fma.rn.f32 	%f421, %f368, %f373, %f341;
	fma.rn.f32 	%f422, %f368, %f374, %f342;
	fma.rn.f32 	%f423, %f368, %f375, %f343;
	fma.rn.f32 	%f424, %f368, %f376, %f344;
	fma.rn.f32 	%f425, %f368, %f377, %f345;
	fma.rn.f32 	%f426, %f368, %f378, %f346;
	fma.rn.f32 	%f427, %f369, %f371, %f347;
	fma.rn.f32 	%f428, %f369, %f372, %f348;
	fma.rn.f32 	%f429, %f369, %f373, %f349;
	fma.rn.f32 	%f430, %f369, %f374, %f350;
	fma.rn.f32 	%f431, %f369, %f375, %f351;
	fma.rn.f32 	%f432, %f369, %f376, %f352;
	fma.rn.f32 	%f433, %f369, %f377, %f353;
	fma.rn.f32 	%f434, %f369, %f378, %f354;
	fma.rn.f32 	%f435, %f370, %f371, %f355;
	fma.rn.f32 	%f436, %f370, %f372, %f356;
	fma.rn.f32 	%f437, %f370, %f373, %f357;
	fma.rn.f32 	%f438, %f370, %f374, %f358;
	fma.rn.f32 	%f439, %f370, %f375, %f359;
	fma.rn.f32 	%f440, %f370, %f376, %f360;
	fma.rn.f32 	%f441, %f370, %f377, %f361;
	fma.rn.f32 	%f442, %f370, %f378, %f362;
	ld.shared.v4.f32 	{%f443, %f444, %f445, %f446}, [%r47+1536];
	ld.shared.v4.f32 	{%f447, %f448, %f449, %f450}, [%r47+1792];
	ld.shared.v4.f32 	{%f451, %f452, %f453, %f454}, [%r49+1536];
	ld.shared.v4.f32 	{%f455, %f456, %f457, %f458}, [%r49+1792];
	fma.rn.f32 	%f459, %f443, %f451, %f379;
	fma.rn.f32 	%f460, %f443, %f452, %f380;
	fma.rn.f32 	%f461, %f443, %f453, %f381;
	fma.rn.f32 	%f462, %f443, %f454, %f382;
	fma.rn.f32 	%f463, %f443, %f455, %f383;
	fma.rn.f32 	%f464, %f443, %f456, %f384;
	fma.rn.f32 	%f465, %f443, %f457, %f385;
	fma.rn.f32 	%f466, %f443, %f458, %f386;
	fma.rn.f32 	%f467, %f444, %f451, %f387;
	fma.rn.f32 	%f468, %f444, %f452, %f388;
	fma.rn.f32 	%f469, %f444, %f453, %f389;
	fma.rn.f32 	%f470, %f444, %f454, %f390;
	fma.rn.f32 	%f471, %f444, %f455, %f391;
	fma.rn.f32 	%f472, %f444, %f456, %f392;
	fma.rn.f32 	%f473, %f444, %f457, %f393;
	fma.rn.f32 	%f474, %f444, %f458, %f394;
	fma.rn.f32 	%f475, %f445, %f451, %f395;
	fma.rn.f32 	%f476, %f445, %f452, %f396;
	fma.rn.f32 	%f477, %f445, %f453, %f397;
	fma.rn.f32 	%f478, %f445, %f454, %f398;
	fma.rn.f32 	%f479, %f445, %f455, %f399;
	fma.rn.f32 	%f480, %f445, %f456, %f400;
	fma.rn.f32 	%f481, %f445, %f457, %f401;
	fma.rn.f32 	%f482, %f445, %f458, %f402;
	fma.rn.f32 	%f483, %f446, %f451, %f403;
	fma.rn.f32 	%f484, %f446, %f452, %f404;
	fma.rn.f32 	%f485, %f446, %f453, %f405;
	fma.rn.f32 	%f486, %f446, %f454, %f406;
	fma.rn.f32 	%f487, %f446, %f455, %f407;
	fma.rn.f32 	%f488, %f446, %f456, %f408;
	fma.rn.f32 	%f489, %f446, %f457, %f409;
	fma.rn.f32 	%f490, %f446, %f458, %f410;
	fma.rn.f32 	%f491, %f447, %f451, %f411;
	fma.rn.f32 	%f492, %f447, %f452, %f412;
	fma.rn.f32 	%f493, %f447, %f453, %f413;
	fma.rn.f32 	%f494, %f447, %f454, %f414;
	fma.rn.f32 	%f495, %f447, %f455, %f415;
	fma.rn.f32 	%f496, %f447, %f456, %f416;
	fma.rn.f32 	%f497, %f447, %f457, %f417;
	fma.rn.f32 	%f498, %f447, %f458, %f418;
	fma.rn.f32 	%f499, %f448, %f451, %f419;
	fma.rn.f32 	%f500, %f448, %f452, %f420;
	fma.rn.f32 	%f501, %f448, %f453, %f421;
	fma.rn.f32 	%f502, %f448, %f454, %f422;
	fma.rn.f32 	%f503, %f448, %f455, %f423;
	fma.rn.f32 	%f504, %f448, %f456, %f424;
	fma.rn.f32 	%f505, %f448, %f457, %f425;
	fma.rn.f32 	%f506, %f448, %f458, %f426;
	fma.rn.f32 	%f507, %f449, %f451, %f427;
	fma.rn.f32 	%f508, %f449, %f452, %f428;
	fma.rn.f32 	%f509, %f449, %f453, %f429;
	fma.rn.f32 	%f510, %f449, %f454, %f430;
	fma.rn.f32 	%f511, %f449, %f455, %f431;
	fma.rn.f32 	%f512, %f449, %f456, %f432;
	fma.rn.f32 	%f513, %f449, %f457, %f433;
	fma.rn.f32 	%f514, %f449, %f458, %f434;
	fma.rn.f32 	%f515, %f450, %f451, %f435;
	fma.rn.f32 	%f516, %f450, %f452, %f436;
	fma.rn.f32 	%f517, %f450, %f453, %f437;
	fma.rn.f32 	%f518, %f450, %f454, %f438;
	fma.rn.f32 	%f519, %f450, %f455, %f439;
	fma.rn.f32 	%f520, %f450, %f456, %f440;
	fma.rn.f32 	%f521, %f450, %f457, %f441;
	fma.rn.f32 	%f522, %f450, %f458, %f442;
	ld.shared.v4.f32 	{%f523, %f524, %f525, %f526}, [%r47+2048];
	ld.shared.v4.f32 	{%f527, %f528, %f529, %f530}, [%r47+2304];
	ld.shared.v4.f32 	{%f531, %f532, %f533, %f534}, [%r49+2048];
	ld.shared.v4.f32 	{%f535, %f536, %f537, %f538}, [%r49+2304];
	fma.rn.f32 	%f539, %f523, %f531, %f459;
	fma.rn.f32 	%f540, %f523, %f532, %f460;
	fma.rn.f32 	%f541, %f523, %f533, %f461;
	fma.rn.f32 	%f542, %f523, %f534, %f462;
	fma.rn.f32 	%f543, %f523, %f535, %f463;
	fma.rn.f32 	%f544, %f523, %f536, %f464;
	fma.rn.f32 	%f545, %f523, %f537, %f465;
	fma.rn.f32 	%f546, %f523, %f538, %f466;
	fma.rn.f32 	%f547, %f524, %f531, %f467;
	fma.rn.f32 	%f548, %f524, %f532, %f468;
	fma.rn.f32 	%f549, %f524, %f533, %f469;
	fma.rn.f32 	%f550, %f524, %f534, %f470;
	fma.rn.f32 	%f551, %f524, %f535, %f471;
	fma.rn.f32 	%f552, %f524, %f536, %f472;
	fma.rn.f32 	%f553, %f524, %f537, %f473;
	fma.rn.f32 	%f554, %f524, %f538, %f474;
	fma.rn.f32 	%f555, %f525, %f531, %f475;
	fma.rn.f32 	%f556, %f525, %f532, %f476;
	fma.rn.f32 	%f557, %f525, %f533, %f477;
	fma.rn.f32 	%f558, %f525, %f534, %f478;
	fma.rn.f32 	%f559, %f525, %f535, %f479;
	fma.rn.f32 	%f560, %f525, %f536, %f480;
	fma.rn.f32 	%f561, %f525, %f537, %f481;
	fma.rn.f32 	%f562, %f525, %f538, %f482;
	fma.rn.f32 	%f563, %f526, %f531, %f483;
	fma.rn.f32 	%f564, %f526, %f532, %f484;
	fma.rn.f32 	%f565, %f526, %f533, %f485;
	fma.rn.f32 	%f566, %f526, %f534, %f486;
	fma.rn.f32 	%f567, %f526, %f535, %f487;
	fma.rn.f32 	%f568, %f526, %f536, %f488;
	fma.rn.f32 	%f569, %f526, %f537, %f489;
	fma.rn.f32 	%f570, %f526, %f538, %f490;
	fma.rn.f32 	%f571, %f527, %f531, %f491;
	fma.rn.f32 	%f572, %f527, %f532, %f492;
	fma.rn.f32 	%f573, %f527, %f533, %f493;
	fma.rn.f32 	%f574, %f527, %f534, %f494;
	fma.rn.f32 	%f575, %f527, %f535, %f495;
	fma.rn.f32 	%f576, %f527, %f536, %f496;
	fma.rn.f32 	%f577, %f527, %f537, %f497;
	fma.rn.f32 	%f578, %f527, %f538, %f498;
	fma.rn.f32 	%f579, %f528, %f531, %f499;
	fma.rn.f32 	%f580, %f528, %f532, %f500;
	fma.rn.f32 	%f581, %f528, %f533, %f501;
	fma.rn.f32 	%f582, %f528, %f534, %f502;
	fma.rn.f32 	%f583, %f528, %f535, %f503;
	fma.rn.f32 	%f584, %f528, %f536, %f504;
	fma.rn.f32 	%f585, %f528, %f537, %f505;
	fma.rn.f32 	%f586, %f528, %f538, %f506;
	fma.rn.f32 	%f587, %f529, %f531, %f507;
	fma.rn.f32 	%f588, %f529, %f532, %f508;
	fma.rn.f32 	%f589, %f529, %f533, %f509;
	fma.rn.f32 	%f590, %f529, %f534, %f510;
	fma.rn.f32 	%f591, %f529, %f535, %f511;
	fma.rn.f32 	%f592, %f529, %f536, %f512;
	fma.rn.f32 	%f593, %f529, %f537, %f513;
	fma.rn.f32 	%f594, %f529, %f538, %f514;
	fma.rn.f32 	%f595, %f530, %f531, %f515;
	fma.rn.f32 	%f596, %f530, %f532, %f516;
	fma.rn.f32 	%f597, %f530, %f533, %f517;
	fma.rn.f32 	%f598, %f530, %f534, %f518;
	fma.rn.f32 	%f599, %f530, %f535, %f519;
	fma.rn.f32 	%f600, %f530, %f536, %f520;
	fma.rn.f32 	%f601, %f530, %f537, %f521;
	fma.rn.f32 	%f602, %f530, %f538, %f522;
	ld.shared.v4.f32 	{%f603, %f604, %f605, %f606}, [%r47+2560];
	ld.shared.v4.f32 	{%f607, %f608, %f609, %f610}, [%r47+2816];
	ld.shared.v4.f32 	{%f611, %f612, %f613, %f614}, [%r49+2560];
	ld.shared.v4.f32 	{%f615, %f616, %f617, %f618}, [%r49+2816];
	fma.rn.f32 	%f619, %f603, %f611, %f539;
	fma.rn.f32 	%f620, %f603, %f612, %f540;
	fma.rn.f32 	%f621, %f603, %f613, %f541;
	fma.rn.f32 	%f622, %f603, %f614, %f542;
	fma.rn.f32 	%f623, %f603, %f615, %f543;
	fma.rn.f32 	%f624, %f603, %f616, %f544;
	fma.rn.f32 	%f625, %f603, %f617, %f545;
	fma.rn.f32 	%f626, %f603, %f618, %f546;
	fma.rn.f32 	%f627, %f604, %f611, %f547;
	fma.rn.f32 	%f628, %f604, %f612, %f548;
	fma.rn.f32 	%f629, %f604, %f613, %f549;
	fma.rn.f32 	%f630, %f604, %f614, %f550;
	fma.rn.f32 	%f631, %f604, %f615, %f551;
	fma.rn.f32 	%f632, %f604, %f616, %f552;
	fma.rn.f32 	%f633, %f604, %f617, %f553;
	fma.rn.f32 	%f634, %f604, %f618, %f554;
	fma.rn.f32 	%f635, %f605, %f611, %f555;
	fma.rn.f32 	%f636, %f605, %f612, %f556;
	fma.rn.f32 	%f637, %f605, %f613, %f557;
	fma.rn.f32 	%f638, %f605, %f614, %f558;
	fma.rn.f32 	%f639, %f605, %f615, %f559;
	fma.rn.f32 	%f640, %f605, %f616, %f560;
	fma.rn.f32 	%f641, %f605, %f617, %f561;
	fma.rn.f32 	%f642, %f605, %f618, %f562;
	fma.rn.f32 	%f643, %f606, %f611, %f563;
	fma.rn.f32 	%f644, %f606, %f612, %f564;
	fma.rn.f32 	%f645, %f606, %f613, %f565;
	fma.rn.f32 	%f646, %f606, %f614, %f566;
	fma.rn.f32 	%f647, %f606, %f615, %f567;
	fma.rn.f32 	%f648, %f606, %f616, %f568;
	fma.rn.f32 	%f649, %f606, %f617, %f569;
	fma.rn.f32 	%f650, %f606, %f618, %f570;
	fma.rn.f32 	%f651, %f607, %f611, %f571;
	fma.rn.f32 	%f652, %f607, %f612, %f572;
	fma.rn.f32 	%f653, %f607, %f613, %f573;
	fma.rn.f32 	%f654, %f607, %f614, %f574;
	fma.rn.f32 	%f655, %f607, %f615, %f575;
	fma.rn.f32 	%f656, %f607, %f616, %f576;
	fma.rn.f32 	%f657, %f607, %f617, %f577;
	fma.rn.f32 	%f658, %f607, %f618, %f578;
	fma.rn.f32 	%f659, %f608, %f611, %f579;
	fma.rn.f32 	%f660, %f608, %f612, %f580;
	fma.rn.f32 	%f661, %f608, %f613, %f581;
	fma.rn.f32 	%f662, %f608, %f614, %f582;
	fma.rn.f32 	%f663, %f608, %f615, %f583;
	fma.rn.f32 	%f664, %f608, %f616, %f584;
	fma.rn.f32 	%f665, %f608, %f617, %f585;
	fma.rn.f32 	%f666, %f608, %f618, %f586;
	fma.rn.f32 	%f667, %f609, %f611, %f587;
	fma.rn.f32 	%f668, %f609, %f612, %f588;
	fma.rn.f32 	%f669, %f609, %f613, %f589;
	fma.rn.f32 	%f670, %f609, %f614, %f590;
	fma.rn.f32 	%f671, %f609, %f615, %f591;
	fma.rn.f32 	%f672, %f609, %f616, %f592;
	fma.rn.f32 	%f673, %f609, %f617, %f593;
	fma.rn.f32 	%f674, %f609, %f618, %f594;
	fma.rn.f32 	%f675, %f610, %f611, %f595;
	fma.rn.f32 	%f676, %f610, %f612, %f596;
	fma.rn.f32 	%f677, %f610, %f613, %f597;
	fma.rn.f32 	%f678, %f610, %f614, %f598;
	fma.rn.f32 	%f679, %f610, %f615, %f599;
	fma.rn.f32 	%f680, %f610, %f616, %f600;
	fma.rn.f32 	%f681, %f610, %f617, %f601;
	fma.rn.f32 	%f682, %f610, %f618, %f602;
	ld.shared.v4.f32 	{%f683, %f684, %f685, %f686}, [%r47+3072];
	ld.shared.v4.f32 	{%f687, %f688, %f689, %f690}, [%r47+3328];
	ld.shared.v4.f32 	{%f691, %f692, %f693, %f694}, [%r49+3072];
	ld.shared.v4.f32 	{%f695, %f696, %f697, %f698}, [%r49+3328];
	fma.rn.f32 	%f699, %f683, %f691, %f619;
	fma.rn.f32 	%f700, %f683, %f692, %f620;
	fma.rn.f32 	%f701, %f683, %f693, %f621;
	fma.rn.f32 	%f702, %f683, %f694, %f622;
	fma.rn.f32 	%f703, %f683, %f695, %f623;
	fma.rn.f32 	%f704, %f683, %f696, %f624;
	fma.rn.f32 	%f705, %f683, %f697, %f625;
	fma.rn.f32 	%f706, %f683, %f698, %f626;
	fma.rn.f32 	%f707, %f684, %f691, %f627;
	fma.rn.f32 	%f708, %f684, %f692, %f628;
	fma.rn.f32 	%f709, %f684, %f693, %f629;
	fma.rn.f32 	%f710, %f684, %f694, %f630;
	fma.rn.f32 	%f711, %f684, %f695, %f631;
	fma.rn.f32 	%f712, %f684, %f696, %f632;
	fma.rn.f32 	%f713, %f684, %f697, %f633;
	fma.rn.f32 	%f714, %f684, %f698, %f634;
	fma.rn.f32 	%f715, %f685, %f691, %f635;
	fma.rn.f32 	%f716, %f685, %f692, %f636;
	fma.rn.f32 	%f717, %f685, %f693, %f637;
	fma.rn.f32 	%f718, %f685, %f694, %f638;
	fma.rn.f32 	%f719, %f685, %f695, %f639;
	fma.rn.f32 	%f720, %f685, %f696, %f640;
	fma.rn.f32 	%f721, %f685, %f697, %f641;
	fma.rn.f32 	%f722, %f685, %f698, %f642;
	fma.rn.f32 	%f723, %f686, %f691, %f643;
	fma.rn.f32 	%f724, %f686, %f692, %f644;
	fma.rn.f32 	%f725, %f686, %f693, %f645;
	fma.rn.f32 	%f726, %f686, %f694, %f646;
	fma.rn.f32 	%f727, %f686, %f695, %f647;
	fma.rn.f32 	%f728, %f686, %f696, %f648;
	fma.rn.f32 	%f729, %f686, %f697, %f649;
	fma.rn.f32 	%f730, %f686, %f698, %f650;
	fma.rn.f32 	%f731, %f687, %f691, %f651;
	fma.rn.f32 	%f732, %f687, %f692, %f652;
	fma.rn.f32 	%f733, %f687, %f693, %f653;
	fma.rn.f32 	%f734, %f687, %f694, %f654;
	fma.rn.f32 	%f735, %f687, %f695, %f655;
	fma.rn.f32 	%f736, %f687, %f696, %f656;
	fma.rn.f32 	%f737, %f687, %f697, %f657;
	fma.rn.f32 	%f738, %f687, %f698, %f658;
	fma.rn.f32 	%f739, %f688, %f691, %f659;
	fma.rn.f32 	%f740, %f688, %f692, %f660;
	fma.rn.f32 	%f741, %f688, %f693, %f661;
	fma.rn.f32 	%f742, %f688, %f694, %f662;
	fma.rn.f32 	%f743, %f688, %f695, %f663;
	fma.rn.f32 	%f744, %f688, %f696, %f664;
	fma.rn.f32 	%f745, %f688, %f697, %f665;
	fma.rn.f32 	%f746, %f688, %f698, %f666;
	fma.rn.f32 	%f747, %f689, %f691, %f667;
	fma.rn.f32 	%f748, %f689, %f692, %f668;
	fma.rn.f32 	%f749, %f689, %f693, %f669;
	fma.rn.f32 	%f750, %f689, %f694, %f670;
	fma.rn.f32 	%f751, %f689, %f695, %f671;
	fma.rn.f32 	%f752, %f689, %f696, %f672;
	fma.rn.f32 	%f753, %f689, %f697, %f673;
	fma.rn.f32 	%f754, %f689, %f698, %f674;
	fma.rn.f32 	%f755, %f690, %f691, %f675;
	fma.rn.f32 	%f756, %f690, %f692, %f676;
	fma.rn.f32 	%f757, %f690, %f693, %f677;
	fma.rn.f32 	%f758, %f690, %f694, %f678;
	fma.rn.f32 	%f759, %f690, %f695, %f679;
	fma.rn.f32 	%f760, %f690, %f696, %f680;
	fma.rn.f32 	%f761, %f690, %f697, %f681;
	fma.rn.f32 	%f762, %f690, %f698, %f682;
	ld.shared.v4.f32 	{%f763, %f764, %f765, %f766}, [%r47+3584];
	ld.shared.v4.f32 	{%f767, %f768, %f769, %f770}, [%r47+3840];
	ld.shared.v4.f32 	{%f771, %f772, %f773, %f774}, [%r49+3584];
	ld.shared.v4.f32 	{%f775, %f776, %f777, %f778}, [%r49+3840];
	fma.rn.f32 	%f906, %f763, %f771, %f699;
	fma.rn.f32 	%f905, %f763, %f772, %f700;
	fma.rn.f32 	%f904, %f763, %f773, %f701;
	fma.rn.f32 	%f903, %f763, %f774, %f702;
	fma.rn.f32 	%f902, %f763, %f775, %f703;
	fma.rn.f32 	%f901, %f763, %f776, %f704;
	fma.rn.f32 	%f900, %f763, %f777, %f705;
	fma.rn.f32 	%f899, %f763, %f778, %f706;
	fma.rn.f32 	%f898, %f764, %f771, %f707;
	fma.rn.f32 	%f897, %f764, %f772, %f708;
	fma.rn.f32 	%f896, %f764, %f773, %f709;
	fma.rn.f32 	%f895, %f764, %f774, %f710;
	fma.rn.f32 	%f894, %f764, %f775, %f711;
	fma.rn.f32 	%f893, %f764, %f776, %f712;
	fma.rn.f32 	%f892, %f764, %f777, %f713;
	fma.rn.f32 	%f891, %f764, %f778, %f714;
	fma.rn.f32 	%f890, %f765, %f771, %f715;
	fma.rn.f32 	%f889, %f765, %f772, %f716;
	fma.rn.f32 	%f888, %f765, %f773, %f717;
	fma.rn.f32 	%f887, %f765, %f774, %f718;
	fma.rn.f32 	%f886, %f765, %f775, %f719;
	fma.rn.f32 	%f885, %f765, %f776, %f720;
	fma.rn.f32 	%f884, %f765, %f777, %f721;
	fma.rn.f32 	%f883, %f765, %f778, %f722;
	fma.rn.f32 	%f882, %f766, %f771, %f723;
	fma.rn.f32 	%f881, %f766, %f772, %f724;
	fma.rn.f32 	%f880, %f766, %f773, %f725;
	fma.rn.f32 	%f879, %f766, %f774, %f726;
	fma.rn.f32 	%f878, %f766, %f775, %f727;
	fma.rn.f32 	%f877, %f766, %f776, %f728;
	fma.rn.f32 	%f876, %f766, %f777, %f729;
	fma.rn.f32 	%f875, %f766, %f778, %f730;
	fma.rn.f32 	%f874, %f767, %f771, %f731;
	fma.rn.f32 	%f873, %f767, %f772, %f732;
	fma.rn.f32 	%f872, %f767, %f773, %f733;
	fma.rn.f32 	%f871, %f767, %f774, %f734;
	fma.rn.f32 	%f870, %f767, %f775, %f735;
	fma.rn.f32 	%f869, %f767, %f776, %f736;
	fma.rn.f32 	%f868, %f767, %f777, %f737;
	fma.rn.f32 	%f867, %f767, %f778, %f738;
	fma.rn.f32 	%f866, %f768, %f771, %f739;
	fma.rn.f32 	%f865, %f768, %f772, %f740;
	fma.rn.f32 	%f864, %f768, %f773, %f741;
	fma.rn.f32 	%f863, %f768, %f774, %f742;
	fma.rn.f32 	%f862, %f768, %f775, %f743;
	fma.rn.f32 	%f861, %f768, %f776, %f744;
	fma.rn.f32 	%f860, %f768, %f777, %f745;
	fma.rn.f32 	%f859, %f768, %f778, %f746;
	fma.rn.f32 	%f858, %f769, %f771, %f747;
	fma.rn.f32 	%f857, %f769, %f772, %f748;
	fma.rn.f32 	%f856, %f769, %f773, %f749;
	fma.rn.f32 	%f855, %f769, %f774, %f750;
	fma.rn.f32 	%f854, %f769, %f775, %f751;
	fma.rn.f32 	%f853, %f769, %f776, %f752;
	fma.rn.f32 	%f852, %f769, %f777, %f753;
	fma.rn.f32 	%f851, %f769, %f778, %f754;
	fma.rn.f32 	%f850, %f770, %f771, %f755;
	fma.rn.f32 	%f849, %f770, %f772, %f756;
	fma.rn.f32 	%f848, %f770, %f773, %f757;
	fma.rn.f32 	%f847, %f770, %f774, %f758;
	fma.rn.f32 	%f846, %f770, %f775, %f759;
	fma.rn.f32 	%f845, %f770, %f776, %f760;
	fma.rn.f32 	%f844, %f770, %f777, %f761;
	fma.rn.f32 	%f843, %f770, %f778, %f762;
	bar.sync 	0;
	add.s32 	%r69, %r69, 1;
	setp.eq.s32 	%p2, %r69, 0;
	add.s32 	%r68, %r68, 8;
	shl.b32 	%r50, %r65, 3;
	add.s32 	%r67, %r67, %r50;
	@%p2 bra 	$L__BB2_3;
	bra.uni 	$L__BB2_2;
$L__BB2_3:
	ld.param.u32 	%r66, [_Z16mySgemmV2AlignedPfS_S_iii_param_4];
	ld.param.u64 	%rd24, [_Z16mySgemmV2AlignedPfS_S_iii_param_2];
	cvta.to.global.u64 	%rd10, %rd24;
	mov.u32 	%r51, %tid.y;
	shl.b32 	%r52, %r51, 2;
	mov.u32 	%r53, %ctaid.y;
	shl.b32 	%r54, %r53, 7;
	add.s32 	%r55, %r54, %r52;
	mov.u32 	%r56, %tid.x;
	shl.b32 	%r57, %r56, 2;
	mov.u32 	%r58, %ctaid.x;
	shl.b32 	%r59, %r58, 7;
	add.s32 	%r60, %r59, %r57;
	mad.lo.s32 	%r61, %r55, %r66, %r60;
	mul.wide.s32 	%rd11, %r61, 4;
	add.s64 	%rd12, %rd10, %rd11;
	st.global.v4.f32 	[%rd12], {%f906, %f905, %f904, %f903};
	st.global.v4.f32 	[%rd12+256], {%f902, %f901, %f900, %f899};
	mul.wide.s32 	%rd13, %r66, 4;
	add.s64 	%rd14, %rd12, %rd13;
	st.global.v4.f32 	[%rd14], {%f898, %f897, %f896, %f895};
	st.global.v4.f32 	[%rd14+256], {%f894, %f893, %f892, %f891};
	add.s64 	%rd15, %rd14, %rd13;
	st.global.v4.f32 	[%rd15], {%f890, %f889, %f888, %f887};
	st.global.v4.f32 	[%rd15+256], {%f886, %f885, %f884, %f883};
	add.s64 	%rd16, %rd15, %rd13;
	st.global.v4.f32 	[%rd16], {%f882, %f881, %f880, %f879};
	st.global.v4.f32 	[%rd16+256], {%f878, %f877, %f876, %f875};
	add.s32 	%r62, %r55, 64;
	mad.lo.s32 	%r63, %r62, %r66, %r60;
	mul.wide.s32 	%rd17, %r63, 4;
	add.s64 	%rd18, %rd10, %rd17;
	st.global.v4.f32 	[%rd18], {%f874, %f873, %f872, %f871};
	st.global.v4.f32 	[%rd18+256], {%f870, %f869, %f868, %f867};
	add.s64 	%rd19, %rd18, %rd13;
	st.global.v4.f32 	[%rd19], {%f866, %f865, %f864, %f863};
	st.global.v4.f32 	[%rd19+256], {%f862, %f861, %f860, %f859};
	add.s64 	%rd20, %rd19, %rd13;
	st.global.v4.f32 	[%rd20], {%f858, %f857, %f856, %f855};
	st.global.v4.f32 	[%rd20+256], {%f854, %f853, %f852, %f851};
	add.s64 	%rd21, %rd20, %rd13;
	st.global.v4.f32 	[%rd21], {%f850, %f849, %f848, %f847};
	st.global.v4.f32 	[%rd21+256], {%f846, %f845, %f844, %f843};
	ret;

}
	// .globl	_Z16mySgemmV3AlignedPfS_S_iii
.visible .entry _Z16mySgemmV3AlignedPfS_S_iii(
	.param .u64 .ptr .align 1 _Z16mySgemmV3AlignedPfS_S_iii_param_0,
	.param .u64 .ptr .align 1 _Z16mySgemmV3AlignedPfS_S_iii_param_1,
	.param .u64 .ptr .align 1 _Z16mySgemmV3AlignedPfS_S_iii_param_2,
	.param .u32 _Z16mySgemmV3AlignedPfS_S_iii_param_3,
	.param .u32 _Z16mySgemmV3AlignedPfS_S_iii_param_4,
	.param .u32 _Z16mySgemmV3AlignedPfS_S_iii_param_5
)
{
	.reg .pred 	%p<3>;
	.reg .b32 	%r<103>;
	.reg .b32 	%f<1555>;
	.reg .b64 	%rd<31>;
	// demoted variable
	.shared .align 4 .b8 _ZZ16mySgemmV3AlignedPfS_S_iiiE3s_a[8192];
	// demoted variable
	.shared .align 4 .b8 _ZZ16mySgemmV3AlignedPfS_S_iiiE3s_b[8192];
	ld.param.u64 	%rd1, [_Z16mySgemmV3AlignedPfS_S_iii_param_0];
	ld.param.u64 	%rd2, [_Z16mySgemmV3AlignedPfS_S_iii_param_1];
	ld.param.u32 	%r16, [_Z16mySgemmV3AlignedPfS_S_iii_param_4];
	ld.param.u32 	%r17, [_Z16mySgemmV3AlignedPfS_S_iii_param_5];
	cvta.to.global.u64 	%rd4, %rd2;
	cvta.to.global.u64 	%rd5, %rd1;
	mov.u32 	%r18, %ctaid.x;
	mov.u32 	%r19, %ctaid.y;
	mov.u32 	%r20, %tid.x;
	mov.u32 	%r21, %tid.y;
	mov.u32 	%r22, %ntid.x;
	mad.lo.s32 	%r23, %r21, %r22, %r20;
	shr.u32 	%r24, %r23, 1;
	shl.b32 	%r25, %r23, 2;
	and.b32  	%r26, %r25, 4;
	shr.u32 	%r1, %r23, 5;
	and.b32  	%r2, %r25, 124;
	shl.b32 	%r27, %r19, 7;
	add.s32 	%r28, %r27, %r24;
	shl.b32 	%r3, %r18, 7;
	or.b32  	%r29, %r2, %r3;
	mad.lo.s32 	%r4, %r17, %r28, %r26;
	mad.lo.s32 	%r30, %r16, %r1, %r29;
	mul.wide.s32 	%rd6, %r4, 4;
	add.s64 	%rd7, %rd5, %rd6;
	ld.global.nc.v4.f32 	{%f194, %f195, %f196, %f197}, [%rd7];
	mul.wide.s32 	%rd8, %r30, 4;
	add.s64 	%rd9, %rd4, %rd8;
	ld.global.nc.v4.f32 	{%f198, %f199, %f200, %f201}, [%rd9];
	shl.b32 	%r31, %r23, 11;
	and.b32  	%r32, %r31, 2048;
	mov.u32 	%r33, _ZZ16mySgemmV3AlignedPfS_S_iiiE3s_a;
	add.s32 	%r34, %r33, %r32;
	shl.b32 	%r35, %r24, 2;
	add.s32 	%r36, %r34, %r35;
	st.shared.f32 	[%r36], %f194;
	st.shared.f32 	[%r36+512], %f195;
	st.shared.f32 	[%r36+1024], %f196;
	st.shared.f32 	[%r36+1536], %f197;
	shl.b32 	%r37, %r1, 9;
	mov.u32 	%r38, _ZZ16mySgemmV3AlignedPfS_S_iiiE3s_b;
	add.s32 	%r39, %r38, %r37;
	shl.b32 	%r40, %r23, 4;
	and.b32  	%r41, %r40, 496;
	add.s32 	%r42, %r39, %r41;
	st.shared.v4.f32 	[%r42], {%f198, %f199, %f200, %f201};
	setp.lt.s32 	%p1, %r17, 9;
	mov.f32 	%f1491, 0f00000000;
	mov.f32 	%f1492, %f1491;
	mov.f32 	%f1493, %f1491;
	mov.f32 	%f1494, %f1491;
	mov.f32 	%f1495, %f1491;
	mov.f32 	%f1496, %f1491;
	mov.f32 	%f1497, %f1491;
	mov.f32 	%f1498, %f1491;
	mov.f32 	%f1499, %f1491;
	mov.f32 	%f1500, %f1491;
	mov.f32 	%f1501, %f1491;
	mov.f32 	%f1502, %f1491;
	mov.f32 	%f1503, %f1491;
	mov.f32 	%f1504, %f1491;
	mov.f32 	%f1505, %f1491;
	mov.f32 	%f1506, %f1491;
	mov.f32 	%f1507, %f1491;
	mov.f32 	%f1508, %f1491;
	mov.f32 	%f1509, %f1491;
	mov.f32 	%f1510, %f1491;
	mov.f32 	%f1511, %f1491;
	mov.f32 	%f1512, %f1491;
	mov.f32 	%f1513, %f1491;
	mov.f32 	%f1514, %f1491;
	mov.f32 	%f1515, %f1491;
	mov.f32 	%f1516, %f1491;
	mov.f32 	%f1517, %f1491;
	mov.f32 	%f1518, %f1491;
	mov.f32 	%f1519, %f1491;
	mov.f32 	%f1520, %f1491;
	mov.f32 	%f1521, %f1491;
	mov.f32 	%f1522, %f1491;
	mov.f32 	%f1523, %f1491;
	mov.f32 	%f1524, %f1491;
	mov.f32 	%f1525, %f1491;
	mov.f32 	%f1526, %f1491;
	mov.f32 	%f1527, %f1491;
	mov.f32 	%f1528, %f1491;
	mov.f32 	%f1529, %f1491;
	mov.f32 	%f1530, %f1491;
	mov.f32 	%f1531, %f1491;
	mov.f32 	%f1532, %f1491;
	mov.f32 	%f1533, %f1491;
	mov.f32 	%f1534, %f1491;
	mov.f32 	%f1535, %f1491;
	mov.f32 	%f1536, %f1491;
	mov.f32 	%f1537, %f1491;
	mov.f32 	%f1538, %f1491;
	mov.f32 	%f1539, %f1491;
	mov.f32 	%f1540, %f1491;
	mov.f32 	%f1541, %f1491;
	mov.f32 	%f1542, %f1491;
	mov.f32 	%f1543, %f1491;
	mov.f32 	%f1544, %f1491;
	mov.f32 	%f1545, %f1491;
	mov.f32 	%f1546, %f1491;
	mov.f32 	%f1547, %f1491;
	mov.f32 	%f1548, %f1491;
	mov.f32 	%f1549, %f1491;
	mov.f32 	%f1550, %f1491;
	mov.f32 	%f1551, %f1491;
	mov.f32 	%f1552, %f1491;
	mov.f32 	%f1553, %f1491;
	mov.f32 	%f1554, %f1491;
	@%p1 bra 	$L__BB3_3;
	ld.param.u32 	%r96, [_Z16mySgemmV3AlignedPfS_S_iii_param_4];
	add.s32 	%r44, %r17, 7;
	shr.u32 	%r45, %r44, 3;
	neg.s32 	%r102, %r45;
	add.s32 	%r101, %r4, 8;
	add.s32 	%r46, %r1, 8;
	mad.lo.s32 	%r47, %r96, %r46, %r3;
	add.s32 	%r100, %r47, %r2;
	mov.f32 	%f1491, 0f00000000;
	mov.b32 	%r99, 0;
$L__BB3_2:
	ld.param.u32 	%r97, [_Z16mySgemmV3AlignedPfS_S_iii_param_4];
	ld.param.u64 	%rd29, [_Z16mySgemmV3AlignedPfS_S_iii_param_1];
	ld.param.u64 	%rd28, [_Z16mySgemmV3AlignedPfS_S_iii_param_0];
	mul.wide.s32 	%rd10, %r101, 4;
	cvta.to.global.u64 	%rd11, %rd28;
	add.s64 	%rd12, %rd11, %rd10;
	add.s32 	%r99, %r99, 1;
	ld.global.nc.v4.f32 	{%f203, %f204, %f205, %f206}, [%rd12];
	cvta.to.global.u64 	%rd13, %rd29;
	mul.wide.s32 	%rd14, %r100, 4;
	add.s64 	%rd15, %rd13, %rd14;
	ld.global.nc.v4.f32 	{%f207, %f208, %f209, %f210}, [%rd15];
	shl.b32 	%r48, %r99, 12;
	and.b32  	%r49, %r48, 4096;
	xor.b32  	%r50, %r49, 4096;
	mov.u32 	%r51, _ZZ16mySgemmV3AlignedPfS_S_iiiE3s_a;
	add.s32 	%r52, %r51, %r50;
	mov.u32 	%r53, _ZZ16mySgemmV3AlignedPfS_S_iiiE3s_b;
	add.s32 	%r54, %r53, %r50;
	mov.u32 	%r55, %tid.y;
	shl.b32 	%r56, %r55, 4;
	add.s32 	%r57, %r52, %r56;
	ld.shared.v4.f32 	{%f211, %f212, %f213, %f214}, [%r57];
	ld.shared.v4.f32 	{%f215, %f216, %f217, %f218}, [%r57+256];
	mov.u32 	%r58, %tid.x;
	shl.b32 	%r59, %r58, 4;
	add.s32 	%r60, %r54, %r59;
	ld.shared.v4.f32 	{%f219, %f220, %f221, %f222}, [%r60];
	ld.shared.v4.f32 	{%f223, %f224, %f225, %f226}, [%r60+256];
	fma.rn.f32 	%f227, %f211, %f219, %f1554;
	fma.rn.f32 	%f228, %f211, %f220, %f1553;
	fma.rn.f32 	%f229, %f211, %f221, %f1552;
	fma.rn.f32 	%f230, %f211, %f222, %f1551;
	fma.rn.f32 	%f231, %f211, %f223, %f1550;
	fma.rn.f32 	%f232, %f211, %f224, %f1549;
	fma.rn.f32 	%f233, %f211, %f225, %f1548;
	fma.rn.f32 	%f234, %f211, %f226, %f1547;
	fma.rn.f32 	%f235, %f212, %f219, %f1546;
	fma.rn.f32 	%f236, %f212, %f220, %f1545;
	fma.rn.f32 	%f237, %f212, %f221, %f1544;
	fma.rn.f32 	%f238, %f212, %f222, %f1543;
	fma.rn.f32 	%f239, %f212, %f223, %f1542;
	fma.rn.f32 	%f240, %f212, %f224, %f1541;
	fma.rn.f32 	%f241, %f212, %f225, %f1540;
	fma.rn.f32 	%f242, %f212, %f226, %f1539;
	fma.rn.f32 	%f243, %f213, %f219, %f1538;
	fma.rn.f32 	%f244, %f213, %f220, %f1537;
	fma.rn.f32 	%f245, %f213, %f221, %f1536;
	fma.rn.f32 	%f246, %f213, %f222, %f1535;
	fma.rn.f32 	%f247, %f213, %f223, %f1534;
	fma.rn.f32 	%f248, %f213, %f224, %f1533;
	fma.rn.f32 	%f249, %f213, %f225, %f1532;
	fma.rn.f32 	%f250, %f213, %f226, %f1531;
	fma.rn.f32 	%f251, %f214, %f219, %f1530;
	fma.rn.f32 	%f252, %f214, %f220, %f1529;
	fma.rn.f32 	%f253, %f214, %f221, %f1528;
	fma.rn.f32 	%f254, %f214, %f222, %f1527;
	fma.rn.f32 	%f255, %f214, %f223, %f1526;
	fma.rn.f32 	%f256, %f214, %f224, %f1525;
	fma.rn.f32 	%f257, %f214, %f225, %f1524;
	fma.rn.f32 	%f258, %f214, %f226, %f1523;
	fma.rn.f32 	%f259, %f215, %f219, %f1522;
	fma.rn.f32 	%f260, %f215, %f220, %f1521;
	fma.rn.f32 	%f261, %f215, %f221, %f1520;
	fma.rn.f32 	%f262, %f215, %f222, %f1519;
	fma.rn.f32 	%f263, %f215, %f223, %f1518;
	fma.rn.f32 	%f264, %f215, %f224, %f1517;
	fma.rn.f32 	%f265, %f215, %f225, %f1516;
	fma.rn.f32 	%f266, %f215, %f226, %f1515;
	fma.rn.f32 	%f267, %f216, %f219, %f1514;
	fma.rn.f32 	%f268, %f216, %f220, %f1513;
	fma.rn.f32 	%f269, %f216, %f221, %f1512;
	fma.rn.f32 	%f270, %f216, %f222, %f1511;
	fma.rn.f32 	%f271, %f216, %f223, %f1510;
	fma.rn.f32 	%f272, %f216, %f224, %f1509;
	fma.rn.f32 	%f273, %f216, %f225, %f1508;
	fma.rn.f32 	%f274, %f216, %f226, %f1507;
	fma.rn.f32 	%f275, %f217, %f219, %f1506;
	fma.rn.f32 	%f276, %f217, %f220, %f1505;
	fma.rn.f32 	%f277, %f217, %f221, %f1504;
	fma.rn.f32 	%f278, %f217, %f222, %f1503;
	fma.rn.f32 	%f279, %f217, %f223, %f1502;
	fma.rn.f32 	%f280, %f217, %f224, %f1501;
	fma.rn.f32 	%f281, %f217, %f225, %f1500;
	fma.rn.f32 	%f282, %f217, %f226, %f1499;
	fma.rn.f32 	%f283, %f218, %f219, %f1498;
	fma.rn.f32 	%f284, %f218, %f220, %f1497;
	fma.rn.f32 	%f285, %f218, %f221, %f1496;
	fma.rn.f32 	%f286, %f218, %f222, %f1495;
	fma.rn.f32 	%f287, %f218, %f223, %f1494;
	fma.rn.f32 	%f288, %f218, %f224, %f1493;
	fma.rn.f32 	%f289, %f218, %f225, %f1492;
	fma.rn.f32 	%f290, %f218, %f226, %f1491;
	ld.shared.v4.f32 	{%f291, %f292, %f293, %f294}, [%r57+512];
	ld.shared.v4.f32 	{%f295, %f296, %f297, %f298}, [%r57+768];
	ld.shared.v4.f32 	{%f299, %f300, %f301, %f302}, [%r60+512];
	ld.shared.v4.f32 	{%f303, %f304, %f305, %f306}, [%r60+768];
	fma.rn.f32 	%f307, %f291, %f299, %f227;
	fma.rn.f32 	%f308, %f291, %f300, %f228;
	fma.rn.f32 	%f309, %f291, %f301, %f229;
	fma.rn.f32 	%f310, %f291, %f302, %f230;
	fma.rn.f32 	%f311, %f291, %f303, %f231;
	fma.rn.f32 	%f312, %f291, %f304, %f232;
	fma.rn.f32 	%f313, %f291, %f305, %f233;
	fma.rn.f32 	%f314, %f291, %f306, %f234;
	fma.rn.f32 	%f315, %f292, %f299, %f235;
	fma.rn.f32 	%f316, %f292, %f300, %f236;
	fma.rn.f32 	%f317, %f292, %f301, %f237;
	fma.rn.f32 	%f318, %f292, %f302, %f238;
	fma.rn.f32 	%f319, %f292, %f303, %f239;
	fma.rn.f32 	%f320, %f292, %f304, %f240;
	fma.rn.f32 	%f321, %f292, %f305, %f241;
	fma.rn.f32 	%f322, %f292, %f306, %f242;
	fma.rn.f32 	%f323, %f293, %f299, %f243;
	fma.rn.f32 	%f324, %f293, %f300, %f244;
	fma.rn.f32 	%f325, %f293, %f301, %f245;
	fma.rn.f32 	%f326, %f293, %f302, %f246;
	fma.rn.f32 	%f327, %f293, %f303, %f247;
	fma.rn.f32 	%f328, %f293, %f304, %f248;
	fma.rn.f32 	%f329, %f293, %f305, %f249;
	fma.rn.f32 	%f330, %f293, %f306, %f250;
	fma.rn.f32 	%f331, %f294, %f299, %f251;
	fma.rn.f32 	%f332, %f294, %f300, %f252;
	fma.rn.f32 	%f333, %f294, %f301, %f253;
	fma.rn.f32 	%f334, %f294, %f302, %f254;
	fma.rn.f32 	%f335, %f294, %f303, %f255;
	fma.rn.f32 	%f336, %f294, %f304, %f256;
	fma.rn.f32 	%f337, %f294, %f305, %f257;
	fma.rn.f32 	%f338, %f294, %f306, %f258;
	fma.rn.f32 	%f339, %f295, %f299, %f259;
	fma.rn.f32 	%f340, %f295, %f300, %f260;
	fma.rn.f32 	%f341, %f295, %f301, %f261;
	fma.rn.f32 	%f342, %f295, %f302, %f262;
	fma.rn.f32 	%f343, %f295, %f303, %f263;
	fma.rn.f32 	%f344, %f295, %f304, %f264;
	fma.rn.f32 	%f345, %f295, %f305, %f265;
	fma.rn.f32 	%f346, %f295, %f306, %f266;
	fma.rn.f32 	%f347, %f296, %f299, %f267;
	fma.rn.f32 	%f348, %f296, %f300, %f268;
	fma.rn.f32 	%f349, %f296, %f301, %f269;
	fma.rn.f32 	%f350, %f296, %f302, %f270;
	fma.rn.f32 	%f351, %f296, %f303, %f271;
	fma.rn.f32 	%f352, %f296, %f304, %f272;
	fma.rn.f32 	%f353, %f296, %f305, %f273;
	fma.rn.f32 	%f354, %f296, %f306, %f274;
	fma.rn.f32 	%f355, %f297, %f299, %f275;
	fma.rn.f32 	%f356, %f297, %f300, %f276;
	fma.rn.f32 	%f357, %f297, %f301, %f277;
	fma.rn.f32 	%f358, %f297, %f302, %f278;
	fma.rn.f32 	%f359, %f297, %f303, %f279;
	fma.rn.f32 	%f360, %f297, %f304, %f280;
	fma.rn.f32 	%f361, %f297, %f305, %f281;
	fma.rn.f32 	%f362, %f297, %f306, %f282;
	fma.rn.f32 	%f363, %f298, %f299, %f283;
	fma.rn.f32 	%f364, %f298, %f300, %f284;
	fma.rn.f32 	%f365, %f298, %f301, %f285;
	fma.rn.f32 	%f366, %f298, %f302, %f286;
	fma.rn.f32 	%f367, %f298, %f303, %f287;
	fma.rn.f32 	%f368, %f298, %f304, %f288;
	fma.rn.f32 	%f369, %f298, %f305, %f289;
	fma.rn.f32 	%f370, %f298, %f306, %f290;
	ld.shared.v4.f32 	{%f371, %f372, %f373, %f374}, [%r57+1024];
	ld.shared.v4.f32 	{%f375, %f376, %f377, %f378}, [%r57+1280];
	ld.shared.v4.f32 	{%f379, %f380, %f381, %f382}, [%r60+1024];
	ld.shared.v4.f32 	{%f383, %f384, %f385, %f386}, [%r60+1280];
	fma.rn.f32 	%f387, %f371, %f379, %f307;
	fma.rn.f32 	%f388, %f371, %f380, %f308;
	fma.rn.f32 	%f389, %f371, %f381, %f309;
	fma.rn.f32 	%f390, %f371, %f382, %f310;
	fma.rn.f32 	%f391, %f371, %f383, %f311;
	fma.rn.f32 	%f392, %f371, %f384, %f312;
	fma.rn.f32 	%f393, %f371, %f385, %f313;
	fma.rn.f32 	%f394, %f371, %f386, %f314;
	fma.rn.f32 	%f395, %f372, %f379, %f315;
	fma.rn.f32 	%f396, %f372, %f380, %f316;
	fma.rn.f32 	%f397, %f372, %f381, %f317;
	fma.rn.f32 	%f398, %f372, %f382, %f318;
	fma.rn.f32 	%f399, %f372, %f383, %f319;
	fma.rn.f32 	%f400, %f372, %f384, %f320;
	fma.rn.f32 	%f401, %f372, %f385, %f321;
	fma.rn.f32 	%f402, %f372, %f386, %f322;
	fma.rn.f32 	%f403, %f373, %f379, %f323;
	fma.rn.f32 	%f404, %f373, %f380, %f324;
	fma.rn.f32 	%f405, %f373, %f381, %f325;
	fma.rn.f32 	%f406, %f373, %f382, %f326;
	fma.rn.f32 	%f407, %f373, %f383, %f327;
	fma.rn.f32 	%f408, %f373, %f384, %f328;
	fma.rn.f32 	%f409, %f373, %f385, %f329;
	fma.rn.f32 	%f410, %f373, %f386, %f330;
	fma.rn.f32 	%f411, %f374, %f379, %f331;
	fma.rn.f32 	%f412, %f374, %f380, %f332;
	fma.rn.f32 	%f413, %f374, %f381, %f333;
	fma.rn.f32 	%f414, %f374, %f382, %f334;
	fma.rn.f32 	%f415, %f374, %f383, %f335;
	fma.rn.f32 	%f416, %f374, %f384, %f336;
	fma.rn.f32 	%f417, %f374, %f385, %f337;
	fma.rn.f32 	%f418, %f374, %f386, %f338;
	fma.rn.f32 	%f419, %f375, %f379, %f339;
	fma.rn.f32 	%f420, %f375, %f380, %f340;
	fma.rn.f32 	%f421, %f375, %f381, %f341;
	fma.rn.f32 	%f422, %f375, %f382, %f342;
	fma.rn.f32 	%f423, %f375, %f383, %f343;
	fma.rn.f32 	%f424, %f375, %f384, %f344;
	fma.rn.f32 	%f425, %f375, %f385, %f345;
	fma.rn.f32 	%f426, %f375, %f386, %f346;
	fma.rn.f32 	%f427, %f376, %f379, %f347;
	fma.rn.f32 	%f428, %f376, %f380, %f348;
	fma.rn.f32 	%f429, %f376, %f381, %f349;
	fma.rn.f32 	%f430, %f376, %f382, %f350;
	fma.rn.f32 	%f431, %f376, %f383, %f351;
	fma.rn.f32 	%f432, %f376, %f384, %f352;
	fma.rn.f32 	%f433, %f376, %f385, %f353;
	fma.rn.f32 	%f434, %f376, %f386, %f354;
	fma.rn.f32 	%f435, %f377, %f379, %f355;
	fma.rn.f32 	%f436, %f377, %f380, %f356;
	fma.rn.f32 	%f437, %f377, %f381, %f357;
	fma.rn.f32 	%f438, %f377, %f382, %f358;
	fma.rn.f32 	%f439, %f377, %f383, %f359;
	fma.rn.f32 	%f440, %f377, %f384, %f360;
	fma.rn.f32 	%f441, %f377, %f385, %f361;
	fma.rn.f32 	%f442, %f377, %f386, %f362;
	fma.rn.f32 	%f443, %f378, %f379, %f363;
	fma.rn.f32 	%f444, %f378, %f380, %f364;
	fma.rn.f32 	%f445, %f378, %f381, %f365;
	fma.rn.f32 	%f446, %f378, %f382, %f366;
	fma.rn.f32 	%f447, %f378, %f383, %f367;
	fma.rn.f32 	%f448, %f378, %f384, %f368;
	fma.rn.f32 	%f449, %f378, %f385, %f369;
	fma.rn.f32 	%f450, %f378, %f386, %f370;
	ld.shared.v4.f32 	{%f451, %f452, %f453, %f454}, [%r57+1536];
	ld.shared.v4.f32 	{%f455, %f456, %f457, %f458}, [%r57+1792];
	ld.shared.v4.f32 	{%f459, %f460, %f461, %f462}, [%r60+1536];
	ld.shared.v4.f32 	{%f463, %f464, %f465, %f466}, [%r60+1792];
	fma.rn.f32 	%f467, %f451, %f459, %f387;
	fma.rn.f32 	%f468, %f451, %f460, %f388;
	fma.rn.f32 	%f469, %f451, %f461, %f389;
	fma.rn.f32 	%f470, %f451, %f462, %f390;
	fma.rn.f32 	%f471, %f451, %f463, %f391;
	fma.rn.f32 	%f472, %f451, %f464, %f392;
	fma.rn.f32 	%f473, %f451, %f465, %f393;
	fma.rn.f32 	%f474, %f451, %f466, %f394;
	fma.rn.f32 	%f475, %f452, %f459, %f395;
	fma.rn.f32 	%f476, %f452, %f460, %f396;
	fma.rn.f32 	%f477, %f452, %f461, %f397;
	fma.rn.f32 	%f478, %f452, %f462, %f398;
	fma.rn.f32 	%f479, %f452, %f463, %f399;
	fma.rn.f32 	%f480, %f452, %f464, %f400;
	fma.rn.f32 	%f481, %f452, %f465, %f401;
	fma.rn.f32 	%f482, %f452, %f466, %f402;
	fma.rn.f32 	%f483, %f453, %f459, %f403;
	fma.rn.f32 	%f484, %f453, %f460, %f404;
	fma.rn.f32 	%f485, %f453, %f461, %f405;
	fma.rn.f32 	%f486, %f453, %f462, %f406;
	fma.rn.f32 	%f487, %f453, %f463, %f407;
	fma.rn.f32 	%f488, %f453, %f464, %f408;
	fma.rn.f32 	%f489, %f453, %f465, %f409;
	fma.rn.f32 	%f490, %f453, %f466, %f410;
	fma.rn.f32 	%f491, %f454, %f459, %f411;
	fma.rn.f32 	%f492, %f454, %f460, %f412;
	fma.rn.f32 	%f493, %f454, %f461, %f413;
	fma.rn.f32 	%f494, %f454, %f462, %f414;
	fma.rn.f32 	%f495, %f454, %f463, %f415;
	fma.rn.f32 	%f496, %f454, %f464, %f416;
	fma.rn.f32 	%f497, %f454, %f465, %f417;
	fma.rn.f32 	%f498, %f454, %f466, %f418;
	fma.rn.f32 	%f499, %f455, %f459, %f419;
	fma.rn.f32 	%f500, %f455, %f460, %f420;
	fma.rn.f32 	%f501, %f455, %f461, %f421;
	fma.rn.f32 	%f502, %f455, %f462, %f422;
	fma.rn.f32 	%f503, %f455, %f463, %f423;
	fma.rn.f32 	%f504, %f455, %f464, %f424;
	fma.rn.f32 	%f505, %f455, %f465, %f425;
	fma.rn.f32 	%f506, %f455, %f466, %f426;
	fma.rn.f32 	%f507, %f456, %f459, %f427;
	fma.rn.f32 	%f508, %f456, %f460, %f428;
	fma.rn.f32 	%f509, %f456, %f461, %f429;
	fma.rn.f32 	%f510, %f456, %f462, %f430;
	fma.rn.f32 	%f511, %f456, %f463, %f431;
	fma.rn.f32 	%f512, %f456, %f464, %f432;
	fma.rn.f32 	%f513, %f456, %f465, %f433;
	fma.rn.f32 	%f514, %f456, %f466, %f434;
	fma.rn.f32 	%f515, %f457, %f459, %f435;
	fma.rn.f32 	%f516, %f457, %f460, %f436;
	fma.rn.f32 	%f517, %f457, %f461, %f437;
	fma.rn.f32 	%f518, %f457, %f462, %f438;
	fma.rn.f32 	%f519, %f457, %f463, %f439;
	fma.rn.f32 	%f520, %f457, %f464, %f440;
	fma.rn.f32 	%f521, %f457, %f465, %f441;
	fma.rn.f32 	%f522, %f457, %f466, %f442;
	fma.rn.f32 	%f523, %f458, %f459, %f443;
	fma.rn.f32 	%f524, %f458, %f460, %f444;
	fma.rn.f32 	%f525, %f458, %f461, %f445;
	fma.rn.f32 	%f526, %f458, %f462, %f446;
	fma.rn.f32 	%f527, %f458, %f463, %f447;
	fma.rn.f32 	%f528, %f458, %f464, %f448;
	fma.rn.f32 	%f529, %f458, %f465, %f449;
	fma.rn.f32 	%f530, %f458, %f466, %f450;
	ld.shared.v4.f32 	{%f531, %f532, %f533, %f534}, [%r57+2048];
	ld.shared.v4.f32 	{%f535, %f536, %f537, %f538}, [%r57+2304];
	ld.shared.v4.f32 	{%f539, %f540, %f541, %f542}, [%r60+2048];
	ld.shared.v4.f32 	{%f543, %f544, %f545, %f546}, [%r60+2304];
	fma.rn.f32 	%f547, %f531, %f539, %f467;
	fma.rn.f32 	%f548, %f531, %f540, %f468;
	fma.rn.f32 	%f549, %f531, %f541, %f469;
	fma.rn.f32 	%f550, %f531, %f542, %f470;
	fma.rn.f32 	%f551, %f531, %f543, %f471;
	fma.rn.f32 	%f552, %f531, %f544, %f472;
	fma.rn.f32 	%f553, %f531, %f545, %f473;
	fma.rn.f32 	%f554, %f531, %f546, %f474;
	fma.rn.f32 	%f555, %f532, %f539, %f475;
	fma.rn.f32 	%f556, %f532, %f540, %f476;
	fma.rn.f32 	%f557, %f532, %f541, %f477;
	fma.rn.f32 	%f558, %f532, %f542, %f478;
	fma.rn.f32 	%f559, %f532, %f543, %f479;
	fma.rn.f32 	%f560, %f532, %f544, %f480;
	fma.rn.f32 	%f561, %f532, %f545, %f481;
	fma.rn.f32 	%f562, %f532, %f546, %f482;
	fma.rn.f32 	%f563, %f533, %f539, %f483;
	fma.rn.f32 	%f564, %f533, %f540, %f484;
	fma.rn.f32 	%f565, %f533, %f541, %f485;
	fma.rn.f32 	%f566, %f533, %f542, %f486;
	fma.rn.f32 	%f567, %f533, %f543, %f487;
	fma.rn.f32 	%f568, %f533, %f544, %f488;
	fma.rn.f32 	%f569, %f533, %f545, %f489;
	fma.rn.f32 	%f570, %f533, %f546, %f490;
	fma.rn.f32 	%f571, %f534, %f539, %f491;
	fma.rn.f32 	%f572, %f534, %f540, %f492;
	fma.rn.f32 	%f573, %f534, %f541, %f493;
	fma.rn.f32 	%f574, %f534, %f542, %f494;
	fma.rn.f32 	%f575, %f534, %f543, %f495;
	fma.rn.f32 	%f576, %f534, %f544, %f496;
	fma.rn.f32 	%f577, %f534, %f545, %f497;
	fma.rn.f32 	%f578, %f534, %f546, %f498;
	fma.rn.f32 	%f579, %f535, %f539, %f499;
	fma.rn.f32 	%f580, %f535, %f540, %f500;
	fma.rn.f32 	%f581, %f535, %f541, %f501;
	fma.rn.f32 	%f582, %f535, %f542, %f502;
	fma.rn.f32 	%f583, %f535, %f543, %f503;
	fma.rn.f32 	%f584, %f535, %f544, %f504;
	fma.rn.f32 	%f585, %f535, %f545, %f505;
	fma.rn.f32 	%f586, %f535, %f546, %f506;
	fma.rn.f32 	%f587, %f536, %f539, %f507;
	fma.rn.f32 	%f588, %f536, %f540, %f508;
	fma.rn.f32 	%f589, %f536, %f541, %f509;
	fma.rn.f32 	%f590, %f536, %f542, %f510;
	fma.rn.f32 	%f591, %f536, %f543, %f511;
	fma.rn.f32 	%f592, %f536, %f544, %f512;
	fma.rn.f32 	%f593, %f536, %f545, %f513;
	fma.rn.f32 	%f594, %f536, %f546, %f514;
	fma.rn.f32 	%f595, %f537, %f539, %f515;
	fma.rn.f32 	%f596, %f537, %f540, %f516;
	fma.rn.f32 	%f597, %f537, %f541, %f517;
	fma.rn.f32 	%f598, %f537, %f542, %f518;
	fma.rn.f32 	%f599, %f537, %f543, %f519;
	fma.rn.f32 	%f600, %f537, %f544, %f520;
	fma.rn.f32 	%f601, %f537, %f545, %f521;
	fma.rn.f32 	%f602, %f537, %f546, %f522;
	fma.rn.f32 	%f603, %f538, %f539, %f523;
	fma.rn.f32 	%f604, %f538, %f540, %f524;
	fma.rn.f32 	%f605, %f538, %f541, %f525;
	fma.rn.f32 	%f606, %f538, %f542, %f526;
	fma.rn.f32 	%f607, %f538, %f543, %f527;
	fma.rn.f32 	%f608, %f538, %f544, %f528;
	fma.rn.f32 	%f609, %f538, %f545, %f529;
	fma.rn.f32 	%f610, %f538, %f546, %f530;
	ld.shared.v4.f32 	{%f611, %f612, %f613, %f614}, [%r57+2560];
	ld.shared.v4.f32 	{%f615, %f616, %f617, %f618}, [%r57+2816];
	ld.shared.v4.f32 	{%f619, %f620, %f621, %f622}, [%r60+2560];
	ld.shared.v4.f32 	{%f623, %f624, %f625, %f626}, [%r60+2816];
	fma.rn.f32 	%f627, %f611, %f619, %f547;
	fma.rn.f32 	%f628, %f611, %f620, %f548;
	fma.rn.f32 	%f629, %f611, %f621, %f549;
	fma.rn.f32 	%f630, %f611, %f622, %f550;
	fma.rn.f32 	%f631, %f611, %f623, %f551;
	fma.rn.f32 	%f632, %f611, %f624, %f552;
	fma.rn.f32 	%f633, %f611, %f625, %f553;
	fma.rn.f32 	%f634, %f611, %f626, %f554;
	fma.rn.f32 	%f635, %f612, %f619, %f555;
	fma.rn.f32 	%f636, %f612, %f620, %f556;
	fma.rn.f32 	%f637, %f612, %f621, %f557;
	fma.rn.f32 	%f638, %f612, %f622, %f558;
	fma.rn.f32 	%f639, %f612, %f623, %f559;
	fma.rn.f32 	%f640, %f612, %f624, %f560;
	fma.rn.f32 	%f641, %f612, %f625, %f561;
	fma.rn.f32 	%f642, %f612, %f626, %f562;
	fma.rn.f32 	%f643, %f613, %f619, %f563;
	fma.rn.f32 	%f644, %f613, %f620, %f564;
	fma.rn.f32 	%f645, %f613, %f621, %f565;
	fma.rn.f32 	%f646, %f613, %f622, %f566;
	fma.rn.f32 	%f647, %f613, %f623, %f567;
	fma.rn.f32 	%f648, %f613, %f624, %f568;
	fma.rn.f32 	%f649, %f613, %f625, %f569;
	fma.rn.f32 	%f650, %f613, %f626, %f570;
	fma.rn.f32 	%f651, %f614, %f619, %f571;
	fma.rn.f32 	%f652, %f614, %f620, %f572;
	fma.rn.f32 	%f653, %f614, %f621, %f573;
	fma.rn.f32 	%f654, %f614, %f622, %f574;
	fma.rn.f32 	%f655, %f614, %f623, %f575;
	fma.rn.f32 	%f656, %f614, %f624, %f576;
	fma.rn.f32 	%f657, %f614, %f625, %f577;
	fma.rn.f32 	%f658, %f614, %f626, %f578;
	fma.rn.f32 	%f659, %f615, %f619, %f579;
	fma.rn.f32 	%f660, %f615, %f620, %f580;
	fma.rn.f32 	%f661, %f615, %f621, %f581;
	fma.rn.f32 	%f662, %f615, %f622, %f582;
	fma.rn.f32 	%f663, %f615, %f623, %f583;
	fma.rn.f32 	%f664, %f615, %f624, %f584;
	fma.rn.f32 	%f665, %f615, %f625, %f585;
	fma.rn.f32 	%f666, %f615, %f626, %f586;
	fma.rn.f32 	%f667, %f616, %f619, %f587;
	fma.rn.f32 	%f668, %f616, %f620, %f588;
	fma.rn.f32 	%f669, %f616, %f621, %f589;
	fma.rn.f32 	%f670, %f616, %f622, %f590;
	fma.rn.f32 	%f671, %f616, %f623, %f591;
	fma.rn.f32 	%f672, %f616, %f624, %f592;
	fma.rn.f32 	%f673, %f616, %f625, %f593;
	fma.rn.f32 	%f674, %f616, %f626, %f594;
	fma.rn.f32 	%f675, %f617, %f619, %f595;
	fma.rn.f32 	%f676, %f617, %f620, %f596;
	fma.rn.f32 	%f677, %f617, %f621, %f597;
	fma.rn.f32 	%f678, %f617, %f622, %f598;
	fma.rn.f32 	%f679, %f617, %f623, %f599;
	fma.rn.f32 	%f680, %f617, %f624, %f600;
	fma.rn.f32 	%f681, %f617, %f625, %f601;
	fma.rn.f32 	%f682, %f617, %f626, %f602;
	fma.rn.f32 	%f683, %f618, %f619, %f603;
	fma.rn.f32 	%f684, %f618, %f620, %f604;
	fma.rn.f32 	%f685, %f618, %f621, %f605;
	fma.rn.f32 	%f686, %f618, %f622, %f606;
	fma.rn.f32 	%f687, %f618, %f623, %f607;
	fma.rn.f32 	%f688, %f618, %f624, %f608;
	fma.rn.f32 	%f689, %f618, %f625, %f609;
	fma.rn.f32 	%f690, %f618, %f626, %f610;
	ld.shared.v4.f32 	{%f691, %f692, %f693, %f694}, [%r57+3072];
	ld.shared.v4.f32 	{%f695, %f696, %f697, %f698}, [%r57+3328];
	ld.shared.v4.f32 	{%f699, %f700, %f701, %f702}, [%r60+3072];
	ld.shared.v4.f32 	{%f703, %f704, %f705, %f706}, [%r60+3328];
	fma.rn.f32 	%f707, %f691, %f699, %f627;
	fma.rn.f32 	%f708, %f691, %f700, %f628;
	fma.rn.f32 	%f709, %f691, %f701, %f629;
	fma.rn.f32 	%f710, %f691, %f702, %f630;
	fma.rn.f32 	%f711, %f691, %f703, %f631;
	fma.rn.f32 	%f712, %f691, %f704, %f632;
	fma.rn.f32 	%f713, %f691, %f705, %f633;
	fma.rn.f32 	%f714, %f691, %f706, %f634;
	fma.rn.f32 	%f715, %f692, %f699, %f635;
	fma.rn.f32 	%f716, %f692, %f700, %f636;
	fma.rn.f32 	%f717, %f692, %f701, %f637;
	fma.rn.f32 	%f718, %f692, %f702, %f638;
	fma.rn.f32 	%f719, %f692, %f703, %f639;
	fma.rn.f32 	%f720, %f692, %f704, %f640;
	fma.rn.f32 	%f721, %f692, %f705, %f641;
	fma.rn.f32 	%f722, %f692, %f706, %f642;
	fma.rn.f32 	%f723, %f693, %f699, %f643;
	fma.rn.f32 	%f724, %f693, %f700, %f644;
	fma.rn.f32 	%f725, %f693, %f701, %f645;
	fma.rn.f32 	%f726, %f693, %f702, %f646;
	fma.rn.f32 	%f727, %f693, %f703, %f647;
	fma.rn.f32 	%f728, %f693, %f704, %f648;
	fma.rn.f32 	%f729, %f693, %f705, %f649;
	fma.rn.f32 	%f730, %f693, %f706, %f650;
	fma.rn.f32 	%f731, %f694, %f699, %f651;
	fma.rn.f32 	%f732, %f694, %f700, %f652;
	fma.rn.f32 	%f733, %f694, %f701, %f653;
	fma.rn.f32 	%f734, %f694, %f702, %f654;
	fma.rn.f32 	%f735, %f694, %f703, %f655;
	fma.rn.f32 	%f736, %f694, %f704, %f656;
	fma.rn.f32 	%f737, %f694, %f705, %f657;
	fma.rn.f32 	%f738, %f694, %f706, %f658;
	fma.rn.f32 	%f739, %f695, %f699, %f659;
	fma.rn.f32 	%f740, %f695, %f700, %f660;
	fma.rn.f32 	%f741, %f695, %f701, %f661;
	fma.rn.f32 	%f742, %f695, %f702, %f662;
	fma.rn.f32 	%f743, %f695, %f703, %f663;
	fma.rn.f32 	%f744, %f695, %f704, %f664;
	fma.rn.f32 	%f745, %f695, %f705, %f665;
	fma.rn.f32 	%f746, %f695, %f706, %f666;
	fma.rn.f32 	%f747, %f696, %f699, %f667;
	fma.rn.f32 	%f748, %f696, %f700, %f668;
	fma.rn.f32 	%f749, %f696, %f701, %f669;
	fma.rn.f32 	%f750, %f696, %f702, %f670;
	fma.rn.f32 	%f751, %f696, %f703, %f671;
	fma.rn.f32 	%f752, %f696, %f704, %f672;
	fma.rn.f32 	%f753, %f696, %f705, %f673;
	fma.rn.f32 	%f754, %f696, %f706, %f674;
	fma.rn.f32 	%f755, %f697, %f699, %f675;
	fma.rn.f32 	%f756, %f697, %f700, %f676;
	fma.rn.f32 	%f757, %f697, %f701, %f677;
	fma.rn.f32 	%f758, %f697, %f702, %f678;
	fma.rn.f32 	%f759, %f697, %f703, %f679;
	fma.rn.f32 	%f760, %f697, %f704, %f680;
	fma.rn.f32 	%f761, %f697, %f705, %f681;
	fma.rn.f32 	%f762, %f697, %f706, %f682;
	fma.rn.f32 	%f763, %f698, %f699, %f683;
	fma.rn.f32 	%f764, %f698, %f700, %f684;
	fma.rn.f32 	%f765, %f698, %f701, %f685;
	fma.rn.f32 	%f766, %f698, %f702, %f686;
	fma.rn.f32 	%f767, %f698, %f703, %f687;
	fma.rn.f32 	%f768, %f698, %f704, %f688;
	fma.rn.f32 	%f769, %f698, %f705, %f689;
	fma.rn.f32 	%f770, %f698, %f706, %f690;
	ld.shared.v4.f32 	{%f771, %f772, %f773, %f774}, [%r57+3584];
	ld.shared.v4.f32 	{%f775, %f776, %f777, %f778}, [%r57+3840];
	ld.shared.v4.f32 	{%f779, %f780, %f781, %f782}, [%r60+3584];
	ld.shared.v4.f32 	{%f783, %f784, %f785, %f786}, [%r60+3840];
	fma.rn.f32 	%f1554, %f771, %f779, %f707;
	fma.rn.f32 	%f1553, %f771, %f780, %f708;
	fma.rn.f32 	%f1552, %f771, %f781, %f709;
	fma.rn.f32 	%f1551, %f771, %f782, %f710;
	fma.rn.f32 	%f1550, %f771, %f783, %f711;
	fma.rn.f32 	%f1549, %f771, %f784, %f712;
	fma.rn.f32 	%f1548, %f771, %f785, %f713;
	fma.rn.f32 	%f1547, %f771, %f786, %f714;
	fma.rn.f32 	%f1546, %f772, %f779, %f715;
	fma.rn.f32 	%f1545, %f772, %f780, %f716;
	fma.rn.f32 	%f1544, %f772, %f781, %f717;
	fma.rn.f32 	%f1543, %f772, %f782, %f718;
	fma.rn.f32 	%f1542, %f772, %f783, %f719;
	fma.rn.f32 	%f1541, %f772, %f784, %f720;
	fma.rn.f32 	%f1540, %f772, %f785, %f721;
	fma.rn.f32 	%f1539, %f772, %f786, %f722;
	fma.rn.f32 	%f1538, %f773, %f779, %f723;
	fma.rn.f32 	%f1537, %f773, %f780, %f724;
	fma.rn.f32 	%f1536, %f773, %f781, %f725;
	fma.rn.f32 	%f1535, %f773, %f782, %f726;
	fma.rn.f32 	%f1534, %f773, %f783, %f727;
	fma.rn.f32 	%f1533, %f773, %f784, %f728;
	fma.rn.f32 	%f1532, %f773, %f785, %f729;
	fma.rn.f32 	%f1531, %f773, %f786, %f730;
	fma.rn.f32 	%f1530, %f774, %f779, %f731;
	fma.rn.f32 	%f1529, %f774, %f780, %f732;
	fma.rn.f32 	%f1528, %f774, %f781, %f733;
	fma.rn.f32 	%f1527, %f774, %f782, %f734;
	fma.rn.f32 	%f1526, %f774, %f783, %f735;
	fma.rn.f32 	%f1525, %f774, %f784, %f736;
	fma.rn.f32 	%f1524, %f774, %f785, %f737;
	fma.rn.f32 	%f1523, %f774, %f786, %f738;
	fma.rn.f32 	%f1522, %f775, %f779, %f739;
	fma.rn.f32 	%f1521, %f775, %f780, %f740;
	fma.rn.f32 	%f1520, %f775, %f781, %f741;
	fma.rn.f32 	%f1519, %f775, %f782, %f742;
	fma.rn.f32 	%f1518, %f775, %f783, %f743;
	fma.rn.f32 	%f1517, %f775, %f784, %f744;
	fma.rn.f32 	%f1516, %f775, %f785, %f745;
	fma.rn.f32 	%f1515, %f775, %f786, %f746;
	fma.rn.f32 	%f1514, %f776, %f779, %f747;
	fma.rn.f32 	%f1513, %f776, %f780, %f748;
	fma.rn.f32 	%f1512, %f776, %f781, %f749;
	fma.rn.f32 	%f1511, %f776, %f782, %f750;
	fma.rn.f32 	%f1510, %f776, %f783, %f751;
	fma.rn.f32 	%f1509, %f776, %f784, %f752;
	fma.rn.f32 	%f1508, %f776, %f785, %f753;
	fma.rn.f32 	%f1507, %f776, %f786, %f754;
	fma.rn.f32 	%f1506, %f777, %f779, %f755;
	fma.rn.f32 	%f1505, %f777, %f780, %f756;
	fma.rn.f32 	%f1504, %f777, %f781, %f757;
	fma.rn.f32 	%f1503, %f777, %f782, %f758;
	fma.rn.f32 	%f1502, %f777, %f783, %f759;
	fma.rn.f32 	%f1501, %f777, %f784, %f760;
	fma.rn.f32 	%f1500, %f777, %f785, %f761;
	fma.rn.f32 	%f1499, %f777, %f786, %f762;
	fma.rn.f32 	%f1498, %f778, %f779, %f763;
	fma.rn.f32 	%f1497, %f778, %f780, %f764;
	fma.rn.f32 	%f1496, %f778, %f781, %f765;
	fma.rn.f32 	%f1495, %f778, %f782, %f766;
	fma.rn.f32 	%f1494, %f778, %f783, %f767;
	fma.rn.f32 	%f1493, %f778, %f784, %f768;
	fma.rn.f32 	%f1492, %f778, %f785, %f769;
	fma.rn.f32 	%f1491, %f778, %f786, %f770;
	add.s32 	%r61, %r51, %r49;
	mov.u32 	%r62, %ntid.x;
	mad.lo.s32 	%r63, %r55, %r62, %r58;
	shl.b32 	%r64, %r63, 11;
	and.b32  	%r65, %r64, 2048;
	add.s32 	%r66, %r61, %r65;
	shl.b32 	%r67, %r63, 1;
	and.b32  	%r68, %r67, -4;
	add.s32 	%r69, %r66, %r68;
	st.shared.f32 	[%r69], %f203;
	st.shared.f32 	[%r69+512], %f204;
	st.shared.f32 	[%r69+1024], %f205;
	st.shared.f32 	[%r69+1536], %f206;
	shl.b32 	%r70, %r63, 4;
	and.b32  	%r71, %r70, -512;
	add.s32 	%r72, %r53, %r71;
	and.b32  	%r73, %r70, 496;
	add.s32 	%r74, %r72, %r73;
	add.s32 	%r75, %r74, %r49;
	st.shared.v4.f32 	[%r75], {%f207, %f208, %f209, %f210};
	bar.sync 	0;
	add.s32 	%r102, %r102, 1;
	add.s32 	%r101, %r101, 8;
	shl.b32 	%r76, %r97, 3;
	add.s32 	%r100, %r100, %r76;
	setp.eq.s32 	%p2, %r102, -1;
	@%p2 bra 	$L__BB3_3;
	bra.uni 	$L__BB3_2;
$L__BB3_3:
	ld.param.u32 	%r98, [_Z16mySgemmV3AlignedPfS_S_iii_param_4];
	ld.param.u64 	%rd30, [_Z16mySgemmV3AlignedPfS_S_iii_param_2];
	cvta.to.global.u64 	%rd16, %rd30;
	mov.u32 	%r77, %tid.y;
	shl.b32 	%r78, %r77, 2;
	mov.u32 	%r79, %tid.x;
	shl.b32 	%r80, %r79, 2;
	shl.b32 	%r81, %r77, 4;
	mov.u32 	%r82, _ZZ16mySgemmV3AlignedPfS_S_iiiE3s_a;
	add.s32 	%r83, %r81, %r82;
	ld.shared.v4.f32 	{%f787, %f788, %f789, %f790}, [%r83+4096];
	ld.shared.v4.f32 	{%f791, %f792, %f793, %f794}, [%r83+4352];
	shl.b32 	%r84, %r79, 4;
	mov.u32 	%r85, _ZZ16mySgemmV3AlignedPfS_S_iiiE3s_b;
	add.s32 	%r86, %r84, %r85;
	ld.shared.v4.f32 	{%f795, %f796, %f797, %f798}, [%r86+4096];
	ld.shared.v4.f32 	{%f799, %f800, %f801, %f802}, [%r86+4352];
	fma.rn.f32 	%f803, %f787, %f795, %f1554;
	fma.rn.f32 	%f804, %f787, %f796, %f1553;
	fma.rn.f32 	%f805, %f787, %f797, %f1552;
	fma.rn.f32 	%f806, %f787, %f798, %f1551;
	fma.rn.f32 	%f807, %f787, %f799, %f1550;
	fma.rn.f32 	%f808, %f787, %f800, %f1549;
	fma.rn.f32 	%f809, %f787, %f801, %f1548;
	fma.rn.f32 	%f810, %f787, %f802, %f1547;
	fma.rn.f32 	%f811, %f788, %f795, %f1546;
	fma.rn.f32 	%f812, %f788, %f796, %f1545;
	fma.rn.f32 	%f813, %f788, %f797, %f1544;
	fma.rn.f32 	%f814, %f788, %f798, %f1543;
	fma.rn.f32 	%f815, %f788, %f799, %f1542;
	fma.rn.f32 	%f816, %f788, %f800, %f1541;
	fma.rn.f32 	%f817, %f788, %f801, %f1540;
	fma.rn.f32 	%f818, %f788, %f802, %f1539;
	fma.rn.f32 	%f819, %f789, %f795, %f1538;
	fma.rn.f32 	%f820, %f789, %f796, %f1537;
	fma.rn.f32 	%f821, %f789, %f797, %f1536;
	fma.rn.f32 	%f822, %f789, %f798, %f1535;
	fma.rn.f32 	%f823, %f789, %f799, %f1534;
	fma.rn.f32 	%f824, %f789, %f800, %f1533;
	fma.rn.f32 	%f825, %f789, %f801, %f1532;
	fma.rn.f32 	%f826, %f789, %f802, %f1531;
	fma.rn.f32 	%f827, %f790, %f795, %f1530;
	fma.rn.f32 	%f828, %f790, %f796, %f1529;
	fma.rn.f32 	%f829, %f790, %f797, %f1528;
	fma.rn.f32 	%f830, %f790, %f798, %f1527;
	fma.rn.f32 	%f831, %f790, %f799, %f1526;
	fma.rn.f32 	%f832, %f790, %f800, %f1525;
	fma.rn.f32 	%f833, %f790, %f801, %f1524;
	fma.rn.f32 	%f834, %f790, %f802, %f1523;
	fma.rn.f32 	%f835, %f791, %f795, %f1522;
	fma.rn.f32 	%f836, %f791, %f796, %f1521;
	fma.rn.f32 	%f837, %f791, %f797, %f1520;
	fma.rn.f32 	%f838, %f791, %f798, %f1519;
	fma.rn.f32 	%f839, %f791, %f799, %f1518;
	fma.rn.f32 	%f840, %f791, %f800, %f1517;
	fma.rn.f32 	%f841, %f791, %f801, %f1516;
	fma.rn.f32 	%f842, %f791, %f802, %f1515;
	fma.rn.f32 	%f843, %f792, %f795, %f1514;
	fma.rn.f32 	%f844, %f792, %f796, %f1513;
	fma.rn.f32 	%f845, %f792, %f797, %f1512;
	fma.rn.f32 	%f846, %f792, %f798, %f1511;
	fma.rn.f32 	%f847, %f792, %f799, %f1510;
	fma.rn.f32 	%f848, %f792, %f800, %f1509;
	fma.rn.f32 	%f849, %f792, %f801, %f1508;
	fma.rn.f32 	%f850, %f792, %f802, %f1507;
	fma.rn.f32 	%f851, %f793, %f795, %f1506;
	fma.rn.f32 	%f852, %f793, %f796, %f1505;
	fma.rn.f32 	%f853, %f793, %f797, %f1504;
	fma.rn.f32 	%f854, %f793, %f798, %f1503;
	fma.rn.f32 	%f855, %f793, %f799, %f1502;
	fma.rn.f32 	%f856, %f793, %f800, %f1501;
	fma.rn.f32 	%f857, %f793, %f801, %f1500;
	fma.rn.f32 	%f858, %f793, %f802, %f1499;
	fma.rn.f32 	%f859, %f794, %f795, %f1498;
	fma.rn.f32 	%f860, %f794, %f796, %f1497;
	fma.rn.f32 	%f861, %f794, %f797, %f1496;
	fma.rn.f32 	%f862, %f794, %f798, %f1495;
	fma.rn.f32 	%f863, %f794, %f799, %f1494;
	fma.rn.f32 	%f864, %f794, %f800, %f1493;
	fma.rn.f32 	%f865, %f794, %f801, %f1492;
	fma.rn.f32 	%f866, %f794, %f802, %f1491;
	ld.shared.v4.f32 	{%f867, %f868, %f869, %f870}, [%r83+4608];
	ld.shared.v4.f32 	{%f871, %f872, %f873, %f874}, [%r83+4864];
	ld.shared.v4.f32 	{%f875, %f876, %f877, %f878}, [%r86+4608];
	ld.shared.v4.f32 	{%f879, %f880, %f881, %f882}, [%r86+4864];
	fma.rn.f32 	%f883, %f867, %f875, %f803;
	fma.rn.f32 	%f884, %f867, %f876, %f804;
	fma.rn.f32 	%f885, %f867, %f877, %f805;
	fma.rn.f32 	%f886, %f867, %f878, %f806;
	fma.rn.f32 	%f887, %f867, %f879, %f807;
	fma.rn.f32 	%f888, %f867, %f880, %f808;
	fma.rn.f32 	%f889, %f867, %f881, %f809;
	fma.rn.f32 	%f890, %f867, %f882, %f810;
	fma.rn.f32 	%f891, %f868, %f875, %f811;
	fma.rn.f32 	%f892, %f868, %f876, %f812;
	fma.rn.f32 	%f893, %f868, %f877, %f813;
	fma.rn.f32 	%f894, %f868, %f878, %f814;
	fma.rn.f32 	%f895, %f868, %f879, %f815;
	fma.rn.f32 	%f896, %f868, %f880, %f816;
	fma.rn.f32 	%f897, %f868, %f881, %f817;
	fma.rn.f32 	%f898, %f868, %f882, %f818;
	fma.rn.f32 	%f899, %f869, %f875, %f819;
	fma.rn.f32 	%f900, %f869, %f876, %f820;
	fma.rn.f32 	%f901, %f869, %f877, %f821;
	fma.rn.f32 	%f902, %f869, %f878, %f822;
	fma.rn.f32 	%f903, %f869, %f879, %f823;
	fma.rn.f32 	%f904, %f869, %f880, %f824;
	fma.rn.f32 	%f905, %f869, %f881, %f825;
	fma.rn.f32 	%f906, %f869, %f882, %f826;
	fma.rn.f32 	%f907, %f870, %f875, %f827;
	fma.rn.f32 	%f908, %f870, %f876, %f828;
	fma.rn.f32 	%f909, %f870, %f877, %f829;
	fma.rn.f32 	%f910, %f870, %f878, %f830;
	fma.rn.f32 	%f911, %f870, %f879, %f831;
	fma.rn.f32 	%f912, %f870, %f880, %f832;
	fma.rn.f32 	%f913, %f870, %f881, %f833;
	fma.rn.f32 	%f914, %f870, %f882, %f834;
	fma.rn.f32 	%f915, %f871, %f875, %f835;
	fma.rn.f32 	%f916, %f871, %f876, %f836;
	fma.rn.f32 	%f917, %f871, %f877, %f837;
	fma.rn.f32 	%f918, %f871, %f878, %f838;
	fma.rn.f32 	%f919, %f871, %f879, %f839;
	fma.rn.f32 	%f920, %f871, %f880, %f840;
	fma.rn.f32 	%f921, %f871, %f881, %f841;
	fma.rn.f32 	%f922, %f871, %f882, %f842;
	fma.rn.f32 	%f923, %f872, %f875, %f843;
	fma.rn.f32 	%f924, %f872, %f876, %f844;
	fma.rn.f32 	%f925, %f872, %f877, %f845;
	fma.rn.f32 	%f926, %f872, %f878, %f846;
	fma.rn.f32 	%f927, %f872, %f879, %f847;
	fma.rn.f32 	%f928, %f872, %f880, %f848;
	fma.rn.f32 	%f929, %f872, %f881, %f849;
	fma.rn.f32 	%f930, %f872, %f882, %f850;
	fma.rn.f32 	%f931, %f873, %f875, %f851;
	fma.rn.f32 	%f932, %f873, %f876, %f852;
	fma.rn.f32 	%f933, %f873, %f877, %f853;
	fma.rn.f32 	%f934, %f873, %f878, %f854;
	fma.rn.f32 	%f935, %f873, %f879, %f855;
	fma.rn.f32 	%f936, %f873, %f880, %f856;
	fma.rn.f32 	%f937, %f873, %f881, %f857;
	fma.rn.f32 	%f938, %f873, %f882, %f858;
	fma.rn.f32 	%f939, %f874, %f875, %f859;
	fma.rn.f32 	%f940, %f874, %f876, %f860;
	fma.rn.f32 	%f941, %f874, %f877, %f861;
	fma.rn.f32 	%f942, %f874, %f878, %f862;
	fma.rn.f32 	%f943, %f874, %f879, %f863;
	fma.rn.f32 	%f944, %f874, %f880, %f864;
	fma.rn.f32 	%f945, %f874, %f881, %f865;
	fma.rn.f32 	%f946, %f874, %f882, %f866;
	ld.shared.v4.f32 	{%f947, %f948, %f949, %f950}, [%r83+5120];
	ld.shared.v4.f32 	{%f951, %f952, %f953, %f954}, [%r83+5376];
	ld.shared.v4.f32 	{%f955, %f956, %f957, %f958}, [%r86+5120];
	ld.shared.v4.f32 	{%f959, %f960, %f961, %f962}, [%r86+5376];
	fma.rn.f32 	%f963, %f947, %f955, %f883;
	fma.rn.f32 	%f964, %f947, %f956, %f884;
	fma.rn.f32 	%f965, %f947, %f957, %f885;
	fma.rn.f32 	%f966, %f947, %f958, %f886;
	fma.rn.f32 	%f967, %f947, %f959, %f887;
	fma.rn.f32 	%f968, %f947, %f960, %f888;
	fma.rn.f32 	%f969, %f947, %f961, %f889;
	fma.rn.f32 	%f970, %f947, %f962, %f890;
	fma.rn.f32 	%f971, %f948, %f955, %f891;
	fma.rn.f32 	%f972, %f948, %f956, %f892;
	fma.rn.f32 	%f973, %f948, %f957, %f893;
	fma.rn.f32 	%f974, %f948, %f958, %f894;
	fma.rn.f32 	%f975, %f948, %f959, %f895;
	fma.rn.f32 	%f976, %f948, %f960, %f896;
	fma.rn.f32 	%f977, %f948, %f961, %f897;
	fma.rn.f32 	%f978, %f948, %f962, %f898;
	fma.rn.f32 	%f979, %f949, %f955, %f899;
	fma.rn.f32 	%f980, %f949, %f956, %f900;
	fma.rn.f32 	%f981, %f949, %f957, %f901;
	fma.rn.f32 	%f982, %f949, %f958, %f902;
	fma.rn.f32 	%f983, %f949, %f959, %f903;
	fma.rn.f32 	%f984, %f949, %f960, %f904;
	fma.rn.f32 	%f985, %f949, %f961, %f905;
	fma.rn.f32 	%f986, %f949, %f962, %f906;
	fma.rn.f32 	%f987, %f950, %f955, %f907;
	fma.rn.f32 	%f988, %f950, %f956, %f908;
	fma.rn.f32 	%f989, %f950, %f957, %f909;
	fma.rn.f32 	%f990, %f950, %f958, %f910;
	fma.rn.f32 	%f991, %f950, %f959, %f911;
	fma.rn.f32 	%f992, %f950, %f960, %f912;
	fma.rn.f32 	%f993, %f950, %f961, %f913;
	fma.rn.f32 	%f994, %f950, %f962, %f914;
	fma.rn.f32 	%f995, %f951, %f955, %f915;
	fma.rn.f32 	%f996, %f951, %f956, %f916;
	fma.rn.f32 	%f997, %f951, %f957, %f917;
	fma.rn.f32 	%f998, %f951, %f958, %f918;
	fma.rn.f32 	%f999, %f951, %f959, %f919;
	fma.rn.f32 	%f1000, %f951, %f960, %f920;
	fma.rn.f32 	%f1001, %f951, %f961, %f921;
	fma.rn.f32 	%f1002, %f951, %f962, %f922;
	fma.rn.f32 	%f1003, %f952, %f955, %f923;
	fma.rn.f32 	%f1004, %f952, %f956, %f924;
	fma.rn.f32 	%f1005, %f952, %f957, %f925;
	fma.rn.f32 	%f1006, %f952, %f958, %f926;
	fma.rn.f32 	%f1007, %f952, %f959, %f927;
	fma.rn.f32 	%f1008, %f952, %f960, %f928;
	fma.rn.f32 	%f1009, %f952, %f961, %f929;
	fma.rn.f32 	%f1010, %f952, %f962, %f930;
	fma.rn.f32 	%f1011, %f953, %f955, %f931;
	fma.rn.f32 	%f1012, %f953, %f956, %f932;
	fma.rn.f32 	%f1013, %f953, %f957, %f933;
	fma.rn.f32 	%f1014, %f953, %f958, %f934;
	fma.rn.f32 	%f1015, %f953, %f959, %f935;
	fma.rn.f32 	%f1016, %f953, %f960, %f936;
	fma.rn.f32 	%f1017, %f953, %f961, %f937;
	fma.rn.f32 	%f1018, %f953, %f962, %f938;
	fma.rn.f32 	%f1019, %f954, %f955, %f939;
	fma.rn.f32 	%f1020, %f954, %f956, %f940;
	fma.rn.f32 	%f1021, %f954, %f957, %f941;
	fma.rn.f32 	%f1022, %f954, %f958, %f942;
	fma.rn.f32 	%f1023, %f954, %f959, %f943;
	fma.rn.f32 	%f1024, %f954, %f960, %f944;
	fma.rn.f32 	%f1025, %f954, %f961, %f945;
	fma.rn.f32 	%f1026, %f954, %f962, %f946;
	ld.shared.v4.f32 	{%f1027, %f1028, %f1029, %f1030}, [%r83+5632];
	ld.shared.v4.f32 	{%f1031, %f1032, %f1033, %f1034}, [%r83+5888];
	ld.shared.v4.f32 	{%f1035, %f1036, %f1037, %f1038}, [%r86+5632];
	ld.shared.v4.f32 	{%f1039, %f1040, %f1041, %f1042}, [%r86+5888];
	fma.rn.f32 	%f1043, %f1027, %f1035, %f963;
	fma.rn.f32 	%f1044, %f1027, %f1036, %f964;
	fma.rn.f32 	%f1045, %f1027, %f1037, %f965;
	fma.rn.f32 	%f1046, %f1027, %f1038, %f966;
	fma.rn.f32 	%f1047, %f1027, %f1039, %f967;
	fma.rn.f32 	%f1048, %f1027, %f1040, %f968;
	fma.rn.f32 	%f1049, %f1027, %f1041, %f969;
	fma.rn.f32 	%f1050, %f1027, %f1042, %f970;
	fma.rn.f32 	%f1051, %f1028, %f1035, %f971;
	fma.rn.f32 	%f1052, %f1028, %f1036, %f972;
	fma.rn.f32 	%f1053, %f1028, %f1037, %f973;
	fma.rn.f32 	%f1054, %f1028, %f1038, %f974;
	fma.rn.f32 	%f1055, %f1028, %f1039, %f975;
	fma.rn.f32 	%f1056, %f1028, %f1040, %f976;
	fma.rn.f32 	%f1057, %f1028, %f1041, %f977;
	fma.rn.f32 	%f1058, %f1028, %f1042, %f978;
	fma.rn.f32 	%f1059, %f1029, %f1035, %f979;
	fma.rn.f32 	%f1060, %f1029, %f1036, %f980;
	fma.rn.f32 	%f1061, %f1029, %f1037, %f981;
	fma.rn.f32 	%f1062, %f1029, %f1038, %f982;
	fma.rn.f32 	%f1063, %f1029, %f1039, %f983;
	fma.rn.f32 	%f1064, %f1029, %f1040, %f984;
	fma.rn.f32 	%f1065, %f1029, %f1041, %f985;
	fma.rn.f32 	%f1066, %f1029, %f1042, %f986;
	fma.rn.f32 	%f1067, %f1030, %f1035, %f987;
	fma.rn.f32 	%f1068, %f1030, %f1036, %f988;
	fma.rn.f32 	%f1069, %f1030, %f1037, %f989;
	fma.rn.f32 	%f1070, %f1030, %f1038, %f990;
	fma.rn.f32 	%f1071, %f1030, %f1039, %f991;
	fma.rn.f32 	%f1072, %f1030, %f1040, %f992;
	fma.rn.f32 	%f1073, %f1030, %f1041, %f993;
	fma.rn.f32 	%f1074, %f1030, %f1042, %f994;
	fma.rn.f32 	%f1075, %f1031, %f1035, %f995;
	fma.rn.f32 	%f1076, %f1031, %f1036, %f996;
	fma.rn.f32 	%f1077, %f1031, %f1037, %f997;
	fma.rn.f32 	%f1078, %f1031, %f1038, %f998;
	fma.rn.f32 	%f1079, %f1031, %f1039, %f999;
	fma.rn.f32 	%f1080, %f1031, %f1040, %f1000;
	fma.rn.f32 	%f1081, %f1031, %f1041, %f1001;
	fma.rn.f32 	%f1082, %f1031, %f1042, %f1002;
	fma.rn.f32 	%f1083, %f1032, %f1035, %f1003;
	fma.rn.f32 	%f1084, %f1032, %f1036, %f1004;
	fma.rn.f32 	%f1085, %f1032, %f1037, %f1005;
	fma.rn.f32 	%f1086, %f1032, %f1038, %f1006;
	fma.rn.f32 	%f1087, %f1032, %f1039, %f1007;
	fma.rn.f32 	%f1088, %f1032, %f1040, %f1008;
	fma.rn.f32 	%f1089, %f1032, %f1041, %f1009;
	fma.rn.f32 	%f1090, %f1032, %f1042, %f1010;
	fma.rn.f32 	%f1091, %f1033, %f1035, %f1011;
	fma.rn.f32 	%f1092, %f1033, %f1036, %f1012;
	fma.rn.f32 	%f1093, %f1033, %f1037, %f1013;
	fma.rn.f32 	%f1094, %f1033, %f1038, %f1014;
	fma.rn.f32 	%f1095, %f1033, %f1039, %f1015;
	fma.rn.f32 	%f1096, %f1033, %f1040, %f1016;
	fma.rn.f32 	%f1097, %f1033, %f1041, %f1017;
	fma.rn.f32 	%f1098, %f1033, %f1042, %f1018;
	fma.rn.f32 	%f1099, %f1034, %f1035, %f1019;
	fma.rn.f32 	%f1100, %f1034, %f1036, %f1020;
	fma.rn.f32 	%f1101, %f1034, %f1037, %f1021;
	fma.rn.f32 	%f1102, %f1034, %f1038, %f1022;
	fma.rn.f32 	%f1103, %f1034, %f1039, %f1023;
	fma.rn.f32 	%f1104, %f1034, %f1040, %f1024;
	fma.rn.f32 	%f1105, %f1034, %f1041, %f1025;
	fma.rn.f32 	%f1106, %f1034, %f1042, %f1026;
	ld.shared.v4.f32 	{%f1107, %f1108, %f1109, %f1110}, [%r83+6144];
	ld.shared.v4.f32 	{%f1111, %f1112, %f1113, %f1114}, [%r83+6400];
	ld.shared.v4.f32 	{%f1115, %f1116, %f1117, %f1118}, [%r86+6144];
	ld.shared.v4.f32 	{%f1119, %f1120, %f1121, %f1122}, [%r86+6400];
	fma.rn.f32 	%f1123, %f1107, %f1115, %f1043;
	fma.rn.f32 	%f1124, %f1107, %f1116, %f1044;
	fma.rn.f32 	%f1125, %f1107, %f1117, %f1045;
	fma.rn.f32 	%f1126, %f1107, %f1118, %f1046;
	fma.rn.f32 	%f1127, %f1107, %f1119, %f1047;
	fma.rn.f32 	%f1128, %f1107, %f1120, %f1048;
	fma.rn.f32 	%f1129, %f1107, %f1121, %f1049;
	fma.rn.f32 	%f1130, %f1107, %f1122, %f1050;
	fma.rn.f32 	%f1131, %f1108, %f1115, %f1051;
	fma.rn.f32 	%f1132, %f1108, %f1116, %f1052;
	fma.rn.f32 	%f1133, %f1108, %f1117, %f1053;
	fma.rn.f32 	%f1134, %f1108, %f1118, %f1054;
	fma.rn.f32 	%f1135, %f1108, %f1119, %f1055;
	fma.rn.f32 	%f1136, %f1108, %f1120, %f1056;
	fma.rn.f32 	%f1137, %f1108, %f1121, %f1057;
	fma.rn.f32 	%f1138, %f1108, %f1122, %f1058;
	fma.rn.f32 	%f1139, %f1109, %f1115, %f1059;
	fma.rn.f32 	%f1140, %f1109, %f1116, %f1060;
	fma.rn.f32 	%f1141, %f1109, %f1117, %f1061;
	fma.rn.f32 	%f1142, %f1109, %f1118, %f1062;
	fma.rn.f32 	%f1143, %f1109, %f1119, %f1063;
	fma.rn.f32 	%f1144, %f1109, %f1120, %f1064;
	fma.rn.f32 	%f1145, %f1109, %f1121, %f1065;
	fma.rn.f32 	%f1146, %f1109, %f1122, %f1066;
	fma.rn.f32 	%f1147, %f1110, %f1115, %f1067;
	fma.rn.f32 	%f1148, %f1110, %f1116, %f1068;
	fma.rn.f32 	%f1149, %f1110, %f1117, %f1069;
	fma.rn.f32 	%f1150, %f1110, %f1118, %f1070;
	fma.rn.f32 	%f1151, %f1110, %f1119, %f1071;
	fma.rn.f32 	%f1152, %f1110, %f1120, %f1072;
	fma.rn.f32 	%f1153, %f1110, %f1121, %f1073;
	fma.rn.f32 	%f1154, %f1110, %f1122, %f1074;
	fma.rn.f32 	%f1155, %f1111, %f1115, %f1075;
	fma.rn.f32 	%f1156, %f1111, %f1116, %f1076;
	fma.rn.f32 	%f1157, %f1111, %f1117, %f1077;
	fma.rn.f32 	%f1158, %f1111, %f1118, %f1078;
	fma.rn.f32 	%f1159, %f1111, %f1119, %f1079;
	fma.rn.f32 	%f1160, %f1111, %f1120, %f1080;
	fma.rn.f32 	%f1161, %f1111, %f1121, %f1081;
	fma.rn.f32 	%f1162, %f1111, %f1122, %f1082;
	fma.rn.f32 	%f1163, %f1112, %f1115, %f1083;
	fma.rn.f32 	%f1164, %f1112, %f1116, %f1084;
	fma.rn.f32 	%f1165, %f1112, %f1117, %f1085;
	fma.rn.f32 	%f1166, %f1112, %f1118, %f1086;
	fma.rn.f32 	%f1167, %f1112, %f1119, %f1087;
	fma.rn.f32 	%f1168, %f1112, %f1120, %f1088;
	fma.rn.f32 	%f1169, %f1112, %f1121, %f1089;
	fma.rn.f32 	%f1170, %f1112, %f1122, %f1090;
	fma.rn.f32 	%f1171, %f1113, %f1115, %f1091;
	fma.rn.f32 	%f1172, %f1113, %f1116, %f1092;
	fma.rn.f32 	%f1173, %f1113, %f1117, %f1093;
	fma.rn.f32 	%f1174, %f1113, %f1118, %f1094;
	fma.rn.f32 	%f1175, %f1113, %f1119, %f1095;
	fma.rn.f32 	%f1176, %f1113, %f1120, %f1096;
	fma.rn.f32 	%f1177, %f1113, %f1121, %f1097;
	fma.rn.f32 	%f1178, %f1113, %f1122, %f1098;
	fma.rn.f32 	%f1179, %f1114, %f1115, %f1099;
	fma.rn.f32 	%f1180, %f1114, %f1116, %f1100;
	fma.rn.f32 	%f1181, %f1114, %f1117, %f1101;
	fma.rn.f32 	%f1182, %f1114, %f1118, %f1102;
	fma.rn.f32 	%f1183, %f1114, %f1119, %f1103;
	fma.rn.f32 	%f1184, %f1114, %f1120, %f1104;
	fma.rn.f32 	%f1185, %f1114, %f1121, %f1105;
	fma.rn.f32 	%f1186, %f1114, %f1122, %f1106;
	ld.shared.v4.f32 	{%f1187, %f1188, %f1189, %f1190}, [%r83+6656];
	ld.shared.v4.f32 	{%f1191, %f1192, %f1193, %f1194}, [%r83+6912];
	ld.shared.v4.f32 	{%f1195, %f1196, %f1197, %f1198}, [%r86+6656];
	ld.shared.v4.f32 	{%f1199, %f1200, %f1201, %f1202}, [%r86+6912];
	fma.rn.f32 	%f1203, %f1187, %f1195, %f1123;
	fma.rn.f32 	%f1204, %f1187, %f1196, %f1124;
	fma.rn.f32 	%f1205, %f1187, %f1197, %f1125;
	fma.rn.f32 	%f1206, %f1187, %f1198, %f1126;
	fma.rn.f32 	%f1207, %f1187, %f1199, %f1127;
	fma.rn.f32 	%f1208, %f1187, %f1200, %f1128;
	fma.rn.f32 	%f1209, %f1187, %f1201, %f1129;
	fma.rn.f32 	%f1210, %f1187, %f1202, %f1130;
	fma.rn.f32 	%f1211, %f1188, %f1195, %f1131;
	fma.rn.f32 	%f1212, %f1188, %f1196, %f1132;
	fma.rn.f32 	%f1213, %f1188, %f1197, %f1133;
	fma.rn.f32 	%f1214, %f1188, %f1198, %f1134;
	fma.rn.f32 	%f1215, %f1188, %f1199, %f1135;
	fma.rn.f32 	%f1216, %f1188, %f1200, %f1136;
	fma.rn.f32 	%f1217, %f1188, %f1201, %f1137;
	fma.rn.f32 	%f1218, %f1188, %f1202, %f1138;
	fma.rn.f32 	%f1219, %f1189, %f1195, %f1139;
	fma.rn.f32 	%f1220, %f1189, %f1196, %f1140;
	fma.rn.f32 	%f1221, %f1189, %f1197, %f1141;
	fma.rn.f32 	%f1222, %f1189, %f1198, %f1142;
	fma.rn.f32 	%f1223, %f1189, %f1199, %f1143;
	fma.rn.f32 	%f1224, %f1189, %f1200, %f1144;
	fma.rn.f32 	%f1225, %f1189, %f1201, %f1145;
	fma.rn.f32 	%f1226, %f1189, %f1202, %f1146;
	fma.rn.f32 	%f1227, %f1190, %f1195, %f1147;
	fma.rn.f32 	%f1228, %f1190, %f1196, %f1148;
	fma.rn.f32 	%f1229, %f1190, %f1197, %f1149;
	fma.rn.f32 	%f1230, %f1190, %f1198, %f1150;
	fma.rn.f32 	%f1231, %f1190, %f1199, %f1151;
	fma.rn.f32 	%f1232, %f1190, %f1200, %f1152;
	fma.rn.f32 	%f1233, %f1190, %f1201, %f1153;
	fma.rn.f32 	%f1234, %f1190, %f1202, %f1154;
	fma.rn.f32 	%f1235, %f1191, %f1195, %f1155;
	fma.rn.f32 	%f1236, %f1191, %f1196, %f1156;
	fma.rn.f32 	%f1237, %f1191, %f1197, %f1157;
	fma.rn.f32 	%f1238, %f1191, %f1198, %f1158;
	fma.rn.f32 	%f1239, %f1191, %f1199, %f1159;
	fma.rn.f32 	%f1240, %f1191, %f1200, %f1160;
	fma.rn.f32 	%f1241, %f1191, %f1201, %f1161;
	fma.rn.f32 	%f1242, %f1191, %f1202, %f1162;
	fma.rn.f32 	%f1243, %f1192, %f1195, %f1163;
	fma.rn.f32 	%f1244, %f1192, %f1196, %f1164;
	fma.rn.f32 	%f1245, %f1192, %f1197, %f1165;
	fma.rn.f32 	%f1246, %f1192, %f1198, %f1166;
	fma.rn.f32 	%f1247, %f1192, %f1199, %f1167;
	fma.rn.f32 	%f1248, %f1192, %f1200, %f1168;
	fma.rn.f32 	%f1249, %f1192, %f1201, %f1169;
	fma.rn.f32 	%f1250, %f1192, %f1202, %f1170;
	fma.rn.f32 	%f1251, %f1193, %f1195, %f1171;
	fma.rn.f32 	%f1252, %f1193, %f1196, %f1172;
	fma.rn.f32 	%f1253, %f1193, %f1197, %f1173;
	fma.rn.f32 	%f1254, %f1193, %f1198, %f1174;
	fma.rn.f32 	%f1255, %f1193, %f1199, %f1175;
	fma.rn.f32 	%f1256, %f1193, %f1200, %f1176;
	fma.rn.f32 	%f1257, %f1193, %f1201, %f1177;
	fma.rn.f32 	%f1258, %f1193, %f1202, %f1178;
	fma.rn.f32 	%f1259, %f1194, %f1195, %f1179;
	fma.rn.f32 	%f1260, %f1194, %f1196, %f1180;
	fma.rn.f32 	%f1261, %f1194, %f1197, %f1181;
	fma.rn.f32 	%f1262, %f1194, %f1198, %f1182;
	fma.rn.f32 	%f1263, %f1194, %f1199, %f1183;
	fma.rn.f32 	%f1264, %f1194, %f1200, %f1184;
	fma.rn.f32 	%f1265, %f1194, %f1201, %f1185;
	fma.rn.f32 	%f1266, %f1194, %f1202, %f1186;
	ld.shared.v4.f32 	{%f1267, %f1268, %f1269, %f1270}, [%r83+7168];
	ld.shared.v4.f32 	{%f1271, %f1272, %f1273, %f1274}, [%r83+7424];
	ld.shared.v4.f32 	{%f1275, %f1276, %f1277, %f1278}, [%r86+7168];
	ld.shared.v4.f32 	{%f1279, %f1280, %f1281, %f1282}, [%r86+7424];
	fma.rn.f32 	%f1283, %f1267, %f1275, %f1203;
	fma.rn.f32 	%f1284, %f1267, %f1276, %f1204;
	fma.rn.f32 	%f1285, %f1267, %f1277, %f1205;
	fma.rn.f32 	%f1286, %f1267, %f1278, %f1206;
	fma.rn.f32 	%f1287, %f1267, %f1279, %f1207;
	fma.rn.f32 	%f1288, %f1267, %f1280, %f1208;
	fma.rn.f32 	%f1289, %f1267, %f1281, %f1209;
	fma.rn.f32 	%f1290, %f1267, %f1282, %f1210;
	fma.rn.f32 	%f1291, %f1268, %f1275, %f1211;
	fma.rn.f32 	%f1292, %f1268, %f1276, %f1212;
	fma.rn.f32 	%f1293, %f1268, %f1277, %f1213;
	fma.rn.f32 	%f1294, %f1268, %f1278, %f1214;
	fma.rn.f32 	%f1295, %f1268, %f1279, %f1215;
	fma.rn.f32 	%f1296, %f1268, %f1280, %f1216;
	fma.rn.f32 	%f1297, %f1268, %f1281, %f1217;
	fma.rn.f32 	%f1298, %f1268, %f1282, %f1218;
	fma.rn.f32 	%f1299, %f1269, %f1275, %f1219;
	fma.rn.f32 	%f1300, %f1269, %f1276, %f1220;
	fma.rn.f32 	%f1301, %f1269, %f1277, %f1221;
	fma.rn.f32 	%f1302, %f1269, %f1278, %f1222;
	fma.rn.f32 	%f1303, %f1269, %f1279, %f1223;
	fma.rn.f32 	%f1304, %f1269, %f1280, %f1224;
	fma.rn.f32 	%f1305, %f1269, %f1281, %f1225;
	fma.rn.f32 	%f1306, %f1269, %f1282, %f1226;
	fma.rn.f32 	%f1307, %f1270, %f1275, %f1227;
	fma.rn.f32 	%f1308, %f1270, %f1276, %f1228;
	fma.rn.f32 	%f1309, %f1270, %f1277, %f1229;
	fma.rn.f32 	%f1310, %f1270, %f1278, %f1230;
	fma.rn.f32 	%f1311, %f1270, %f1279, %f1231;
	fma.rn.f32 	%f1312, %f1270, %f1280, %f1232;
	fma.rn.f32 	%f1313, %f1270, %f1281, %f1233;
	fma.rn.f32 	%f1314, %f1270, %f1282, %f1234;
	fma.rn.f32 	%f1315, %f1271, %f1275, %f1235;
	fma.rn.f32 	%f1316, %f1271, %f1276, %f1236;
	fma.rn.f32 	%f1317, %f1271, %f1277, %f1237;
	fma.rn.f32 	%f1318, %f1271, %f1278, %f1238;
	fma.rn.f32 	%f1319, %f1271, %f1279, %f1239;
	fma.rn.f32 	%f1320, %f1271, %f1280, %f1240;
	fma.rn.f32 	%f1321, %f1271, %f1281, %f1241;
	fma.rn.f32 	%f1322, %f1271, %f1282, %f1242;
	fma.rn.f32 	%f1323, %f1272, %f1275, %f1243;
	fma.rn.f32 	%f1324, %f1272, %f1276, %f1244;
	fma.rn.f32 	%f1325, %f1272, %f1277, %f1245;
	fma.rn.f32 	%f1326, %f1272, %f1278, %f1246;
	fma.rn.f32 	%f1327, %f1272, %f1279, %f1247;
	fma.rn.f32 	%f1328, %f1272, %f1280, %f1248;
	fma.rn.f32 	%f1329, %f1272, %f1281, %f1249;
	fma.rn.f32 	%f1330, %f1272, %f1282, %f1250;
	fma.rn.f32 	%f1331, %f1273, %f1275, %f1251;
	fma.rn.f32 	%f1332, %f1273, %f1276, %f1252;
	fma.rn.f32 	%f1333, %f1273, %f1277, %f1253;
	fma.rn.f32 	%f1334, %f1273, %f1278, %f1254;
	fma.rn.f32 	%f1335, %f1273, %f1279, %f1255;
	fma.rn.f32 	%f1336, %f1273, %f1280, %f1256;
	fma.rn.f32 	%f1337, %f1273, %f1281, %f1257;
	fma.rn.f32 	%f1338, %f1273, %f1282, %f1258;
	fma.rn.f32 	%f1339, %f1274, %f1275, %f1259;
	fma.rn.f32 	%f1340, %f1274, %f1276, %f1260;
	fma.rn.f32 	%f1341, %f1274, %f1277, %f1261;
	fma.rn.f32 	%f1342, %f1274, %f1278, %f1262;
	fma.rn.f32 	%f1343, %f1274, %f1279, %f1263;
	fma.rn.f32 	%f1344, %f1274, %f1280, %f1264;
	fma.rn.f32 	%f1345, %f1274, %f1281, %f1265;
	fma.rn.f32 	%f1346, %f1274, %f1282, %f1266;
	ld.shared.v4.f32 	{%f1347, %f1348, %f1349, %f1350}, [%r83+7680];
	ld.shared.v4.f32 	{%f1351, %f1352, %f1353, %f1354}, [%r83+7936];
	ld.shared.v4.f32 	{%f1355, %f1356, %f1357, %f1358}, [%r86+7680];
	ld.shared.v4.f32 	{%f1359, %f1360, %f1361, %f1362}, [%r86+7936];
	fma.rn.f32 	%f1363, %f1347, %f1355, %f1283;
	fma.rn.f32 	%f1364, %f1347, %f1356, %f1284;
	fma.rn.f32 	%f1365, %f1347, %f1357, %f1285;
	fma.rn.f32 	%f1366, %f1347, %f1358, %f1286;
	fma.rn.f32 	%f1367, %f1347, %f1359, %f1287;
	fma.rn.f32 	%f1368, %f1347, %f1360, %f1288;
	fma.rn.f32 	%f1369, %f1347, %f1361, %f1289;
	fma.rn.f32 	%f1370, %f1347, %f1362, %f1290;
	fma.rn.f32 	%f1371, %f1348, %f1355, %f1291;
	fma.rn.f32 	%f1372, %f1348, %f1356, %f1292;
	fma.rn.f32 	%f1373, %f1348, %f1357, %f1293;
	fma.rn.f32 	%f1374, %f1348, %f1358, %f1294;
	fma.rn.f32 	%f1375, %f1348, %f1359, %f1295;
	fma.rn.f32 	%f1376, %f1348, %f1360, %f1296;
	fma.rn.f32 	%f1377, %f1348, %f1361, %f1297;
	fma.rn.f32 	%f1378, %f1348, %f1362, %f1298;
	fma.rn.f32 	%f1379, %f1349, %f1355, %f1299;
	fma.rn.f32 	%f1380, %f1349, %f1356, %f1300;
	fma.rn.f32 	%f1381, %f1349, %f1357, %f1301;
	fma.rn.f32 	%f1382, %f1349, %f1358, %f1302;
	fma.rn.f32 	%f1383, %f1349, %f1359, %f1303;
	fma.rn.f32 	%f1384, %f1349, %f1360, %f1304;
	fma.rn.f32 	%f1385, %f1349, %f1361, %f1305;
	fma.rn.f32 	%f1386, %f1349, %f1362, %f1306;
	fma.rn.f32 	%f1387, %f1350, %f1355, %f1307;
	fma.rn.f32 	%f1388, %f1350, %f1356, %f1308;
	fma.rn.f32 	%f1389, %f1350, %f1357, %f1309;
	fma.rn.f32 	%f1390, %f1350, %f1358, %f1310;
	fma.rn.f32 	%f1391, %f1350, %f1359, %f1311;
	fma.rn.f32 	%f1392, %f1350, %f1360, %f1312;
	fma.rn.f32 	%f1393, %f1350, %f1361, %f1313;
	fma.rn.f32 	%f1394, %f1350, %f1362, %f1314;
	fma.rn.f32 	%f1395, %f1351, %f1355, %f1315;
	fma.rn.f32 	%f1396, %f1351, %f1356, %f1316;
	fma.rn.f32 	%f1397, %f1351, %f1357, %f1317;
	fma.rn.f32 	%f1398, %f1351, %f1358, %f1318;
	fma.rn.f32 	%f1399, %f1351, %f1359, %f1319;
	fma.rn.f32 	%f1400, %f1351, %f1360, %f1320;
	fma.rn.f32 	%f1401, %f1351, %f1361, %f1321;
	fma.rn.f32 	%f1402, %f1351, %f1362, %f1322;
	fma.rn.f32 	%f1403, %f1352, %f1355, %f1323;
	fma.rn.f32 	%f1404, %f1352, %f1356, %f1324;
	fma.rn.f32 	%f1405, %f1352, %f1357, %f1325;
	fma.rn.f32 	%f1406, %f1352, %f1358, %f1326;
	fma.rn.f32 	%f1407, %f1352, %f1359, %f1327;
	fma.rn.f32 	%f1408, %f1352, %f1360, %f1328;
	fma.rn.f32 	%f1409, %f1352, %f1361, %f1329;
	fma.rn.f32 	%f1410, %f1352, %f1362, %f1330;
	fma.rn.f32 	%f1411, %f1353, %f1355, %f1331;
	fma.rn.f32 	%f1412, %f1353, %f1356, %f1332;
	fma.rn.f32 	%f1413, %f1353, %f1357, %f1333;
	fma.rn.f32 	%f1414, %f1353, %f1358, %f1334;
	fma.rn.f32 	%f1415, %f1353, %f1359, %f1335;
	fma.rn.f32 	%f1416, %f1353, %f1360, %f1336;
	fma.rn.f32 	%f1417, %f1353, %f1361, %f1337;
	fma.rn.f32 	%f1418, %f1353, %f1362, %f1338;
	fma.rn.f32 	%f1419, %f1354, %f1355, %f1339;
	fma.rn.f32 	%f1420, %f1354, %f1356, %f1340;
	fma.rn.f32 	%f1421, %f1354, %f1357, %f1341;
	fma.rn.f32 	%f1422, %f1354, %f1358, %f1342;
	fma.rn.f32 	%f1423, %f1354, %f1359, %f1343;
	fma.rn.f32 	%f1424, %f1354, %f1360, %f1344;
	fma.rn.f32 	%f1425, %f1354, %f1361, %f1345;
	fma.rn.f32 	%f1426, %f1354, %f1362, %f1346;
	mov.u32 	%r87, %ctaid.y;
	shl.b32 	%r88, %r87, 7;
	add.s32 	%r89, %r88, %r78;
	mov.u32 	%r90, %ctaid.x;
	shl.b32 	%r91, %r90, 7;
	add.s32 	%r92, %r91, %r80;
	mad.lo.s32 	%r93, %r89, %r98, %r92;
	mul.wide.s32 	%rd17, %r93, 4;
	add.s64 	%rd18, %rd16, %rd17;
	st.global.v4.f32 	[%rd18], {%f1363, %f1364, %f1365, %f1366};
	st.global.v4.f32 	[%rd18+256], {%f1367, %f1368, %f1369, %f1370};
	mul.wide.s32 	%rd19, %r98, 4;
	add.s64 	%rd20, %rd18, %rd19;
	st.global.v4.f32 	[%rd20], {%f1371, %f1372, %f1373, %f1374};
	st.global.v4.f32 	[%rd20+256], {%f1375, %f1376, %f1377, %f1378};
	add.s64 	%rd21, %rd20, %rd19;
	st.global.v4.f32 	[%rd21], {%f1379, %f1380, %f1381, %f1382};
	st.global.v4.f32 	[%rd21+256], {%f1383, %f1384, %f1385, %f1386};
	add.s64 	%rd22, %rd21, %rd19;
	st.global.v4.f32 	[%rd22], {%f1387, %f1388, %f1389, %f1390};
	st.global.v4.f32 	[%rd22+256], {%f1391, %f1392, %f1393, %f1394};
	add.s32 	%r94, %r89, 64;
	mad.lo.s32 	%r95, %r94, %r98, %r92;
	mul.wide.s32 	%rd23, %r95, 4;
	add.s64 	%rd24, %rd16, %rd23;
	st.global.v4.f32 	[%rd24], {%f1395, %f1396, %f1397, %f1398};
	st.global.v4.f32 	[%rd24+256], {%f1399, %f1400, %f1401, %f1402};
	add.s64 	%rd25, %rd24, %rd19;
	st.global.v4.f32 	[%rd25], {%f1403, %f1404, %f1405, %f1406};
	st.global.v4.f32 	[%rd25+256], {%f1407, %f1408, %f1409, %f1410};
	add.s64 	%rd26, %rd25, %rd19;
	st.global.v4.f32 	[%rd26], {%f1411, %f1412, %f1413, %f1414};
	st.global.v4.f32 	[%rd26+256], {%f1415, %f1416, %f1417, %f1418};
	add.s64 	%rd27, %rd26, %rd19;
	st.global.v4.f32 	[%rd27], {%f1419, %f1420, %f1421, %f1422};
	st.global.v4.f32 	[%rd27+256], {%f1423, %f1424, %f1425, %f1426};
	ret;

}


// ===== COMPILED SASS (sm_100) =====

	.target	sm_100

	.elftype	@"ET_EXEC"


//--------------------- .note.nv.tkinfo           --------------------------
	.section	.note.nv.tkinfo,"",@"SHT_NOTE"
	.sectionflags	@"SHF_NOTE_NV_TKINFO"
	.tkinfo
        /*0018*/ 	.word	0x00000002
        /*0030*/ 	.string	""
        /*0030*/ 	.string	"ptxas"
        /*0030*/ 	.string	"Cuda compilation tools, release 13.0, V13.0.88"
        /*0030*/ 	.string	"Build cuda_13.0.r13.0/compiler.36424714_0"
        /*0030*/ 	.string	"-arch sm_100 -m 64 "



//--------------------- .note.nv.cuinfo           --------------------------
	.section	.note.nv.cuinfo,"",@"SHT_NOTE"
	.sectionflags	@"SHF_NOTE_NV_CUINFO"
        /*0018*/ 	.short	0x0002
        /*001a*/ 	.short	0x0064
        /*001c*/ 	.short	0x0082
	.zero		2


//--------------------- .nv.info                  --------------------------
	.section	.nv.info,"",@"SHT_CUDA_INFO"
	.align	4


	//----- nvinfo : EIATTR_REGCOUNT
	.align		4
        /*0000*/ 	.byte	0x04, 0x2f
        /*0002*/ 	.short	(.L_1 - .L_0)
	.align		4
.L_0:
        /*0004*/ 	.word	index@(_Z10naiveSgemmPfS_S_iii)
        /*0008*/ 	.word	0x00000020


	//----- nvinfo : EIATTR_FRAME_SIZE
	.align		4
.L_1:
        /*000c*/ 	.byte	0x04, 0x11
        /*000e*/ 	.short	(.L_3 - .L_2)
	.align		4
.L_2:
        /*0010*/ 	.word	index@(_Z10naiveSgemmPfS_S_iii)
        /*0014*/ 	.word	0x00000000


	//----- nvinfo : EIATTR_REGCOUNT
	.align		4
.L_3:
        /*0018*/ 	.byte	0x04, 0x2f
        /*001a*/ 	.short	(.L_5 - .L_4)
	.align		4
.L_4:
        /*001c*/ 	.word	index@(_Z16mySgemmV1AlignedPfS_S_iii)
        /*0020*/ 	.word	0x00000080


	//----- nvinfo : EIATTR_FRAME_SIZE
	.align		4
.L_5:
        /*0024*/ 	.byte	0x04, 0x11
        /*0026*/ 	.short	(.L_7 - .L_6)
	.align		4
.L_6:
        /*0028*/ 	.word	index@(_Z16mySgemmV1AlignedPfS_S_iii)
        /*002c*/ 	.word	0x00000000


	//----- nvinfo : EIATTR_REGCOUNT
	.align		4
.L_7:
        /*0030*/ 	.byte	0x04, 0x2f
        /*0032*/ 	.short	(.L_9 - .L_8)
	.align		4
.L_8:
        /*0034*/ 	.word	index@(_Z16mySgemmV2AlignedPfS_S_iii)
        /*0038*/ 	.word	0x0000007f


	//----- nvinfo : EIATTR_FRAME_SIZE
	.align		4
.L_9:
        /*003c*/ 	.byte	0x04, 0x11
        /*003e*/ 	.short	(.L_11 - .L_10)
	.align		4
.L_10:
        /*0040*/ 	.word	index@(_Z16mySgemmV2AlignedPfS_S_iii)
        /*0044*/ 	.word	0x00000000


	//----- nvinfo : EIATTR_REGCOUNT
	.align		4
.L_11:
        /*0048*/ 	.byte	0x04, 0x2f
        /*004a*/ 	.short	(.L_13 - .L_12)
	.align		4
.L_12:
        /*004c*/ 	.word	index@(_Z16mySgemmV3AlignedPfS_S_iii)
        /*0050*/ 	.word	0x00000077


	//----- nvinfo : EIATTR_FRAME_SIZE
	.align		4
.L_13:
        /*0054*/ 	.byte	0x04, 0x11
        /*0056*/ 	.short	(.L_15 - .L_14)
	.align		4
.L_14:
        /*0058*/ 	.word	index@(_Z16mySgemmV3AlignedPfS_S_iii)
        /*005c*/ 	.word	0x00000000


	//----- nvinfo : EIATTR_MIN_STACK_SIZE
	.align		4
.L_15:
        /*0060*/ 	.byte	0x04, 0x12
        /*0062*/ 	.short	(.L_17 - .L_16)
	.align		4
.L_16:
        /*0064*/ 	.word	index@(_Z16mySgemmV3AlignedPfS_S_iii)
        /*0068*/ 	.word	0x00000000


	//----- nvinfo : EIATTR_MIN_STACK_SIZE
	.align		4
.L_17:
        /*006c*/ 	.byte	0x04, 0x12
        /*006e*/ 	.short	(.L_19 - .L_18)
	.align		4
.L_18:
        /*0070*/ 	.word	index@(_Z16mySgemmV2AlignedPfS_S_iii)
        /*0074*/ 	.word	0x00000000


	//----- nvinfo : EIATTR_MIN_STACK_SIZE
	.align		4
.L_19:
        /*0078*/ 	.byte	0x04, 0x12
        /*007a*/ 	.short	(.L_21 - .L_20)
	.align		4
.L_20:
        /*007c*/ 	.word	index@(_Z16mySgemmV1AlignedPfS_S_iii)
        /*0080*/ 	.word	0x00000000


	//----- nvinfo : EIATTR_MIN_STACK_SIZE
	.align		4
.L_21:
        /*0084*/ 	.byte	0x04, 0x12
        /*0086*/ 	.short	(.L_23 - .L_22)
	.align		4
.L_22:
        /*0088*/ 	.word	index@(_Z10naiveSgemmPfS_S_iii)
        /*008c*/ 	.word	0x00000000
.L_23:


//--------------------- .nv.compat                --------------------------
	.section	.nv.compat,"",@"SHT_CUDA_COMPAT_INFO"
	.align	4
        /*0000*/ 	.byte	0x02, 0x09, 0x00, 0x00, 0x02, 0x02, 0x01, 0x00, 0x02, 0x05, 0x05, 0x00, 0x03, 0x07, 0x01, 0x01
        /*0010*/ 	.byte	0x02, 0x03, 0x00, 0x00, 0x02, 0x06, 0x01, 0x00, 0x04, 0x0b, 0x08, 0x00, 0x09, 0x00, 0x00, 0x00
        /*0020*/ 	.byte	0x00, 0x00, 0x00, 0x00


//--------------------- .nv.info._Z16mySgemmV3AlignedPfS_S_iii --------------------------
	.section	.nv.info._Z16mySgemmV3AlignedPfS_S_iii,"",@"SHT_CUDA_INFO"
	.sectionflags	@""
	.align	4


	//----- nvinfo : EIATTR_CUDA_API_VERSION
	.align		4
        /*0000*/ 	.byte	0x04, 0x37
        /*0002*/ 	.short	(.L_25 - .L_24)
.L_24:
        /*0004*/ 	.word	0x00000082


	//----- nvinfo : EIATTR_KPARAM_INFO
	.align		4
.L_25:
        /*0008*/ 	.byte	0x04, 0x17
        /*000a*/ 	.short	(.L_27 - .L_26)
.L_26:
        /*000c*/ 	.word	0x00000000
        /*0010*/ 	.short	0x0005
        /*0012*/ 	.short	0x0020
        /*0014*/ 	.byte	0x00, 0xf0, 0x11, 0x00


	//----- nvinfo : EIATTR_KPARAM_INFO
	.align		4
.L_27:
        /*0018*/ 	.byte	0x04, 0x17
        /*001a*/ 	.short	(.L_29 - .L_28)
.L_28:
        /*001c*/ 	.word	0x00000000
        /*0020*/ 	.short	0x0004
        /*0022*/ 	.short	0x001c
        /*0024*/ 	.byte	0x00, 0xf0, 0x11, 0x00


	//----- nvinfo : EIATTR_KPARAM_INFO
	.align		4
.L_29:
        /*0028*/ 	.byte	0x04, 0x17
        /*002a*/ 	.short	(.L_31 - .L_30)
.L_30:
        /*002c*/ 	.word	0x00000000
        /*0030*/ 	.short	0x0003
        /*0032*/ 	.short	0x0018
        /*0034*/ 	.byte	0x00, 0xf0, 0x11, 0x00


	//----- nvinfo : EIATTR_KPARAM_INFO
	.align		4
.L_31:
        /*0038*/ 	.byte	0x04, 0x17
        /*003a*/ 	.short	(.L_33 - .L_32)
.L_32:
        /*003c*/ 	.word	0x00000000
        /*0040*/ 	.short	0x0002
        /*0042*/ 	.short	0x0010
        /*0044*/ 	.byte	0x00, 0xf5, 0x21, 0x00


	//----- nvinfo : EIATTR_KPARAM_INFO
	.align		4
.L_33:
        /*0048*/ 	.byte	0x04, 0x17
        /*004a*/ 	.short	(.L_35 - .L_34)
.L_34:
        /*004c*/ 	.word	0x00000000
        /*0050*/ 	.short	0x0001
        /*0052*/ 	.short	0x0008
        /*0054*/ 	.byte	0x00, 0xf5, 0x21, 0x00


	//----- nvinfo : EIATTR_KPARAM_INFO
	.align		4
.L_35:
        /*0058*/ 	.byte	0x04, 0x17
        /*005a*/ 	.short	(.L_37 - .L_36)
.L_36:
        /*005c*/ 	.word	0x00000000
        /*0060*/ 	.short	0x0000
        /*0062*/ 	.short	0x0000
        /*0064*/ 	.byte	0x00, 0xf5, 0x21, 0x00


	//----- nvinfo : EIATTR_SPARSE_MMA_MASK
	.align		4
.L_37:
        /*0068*/ 	.byte	0x03, 0x50
        /*006a*/ 	.short	0x0000


	//----- nvinfo : EIATTR_MAXREG_COUNT
	.align		4
        /*006c*/ 	.byte	0x03, 0x1b
        /*006e*/ 	.short	0x00ff


	//----- nvinfo : EIATTR_NUM_BARRIERS
	.align		4
        /*0070*/ 	.byte	0x02, 0x4c
        /*0072*/ 	.byte	0x01
	.zero		1


	//----- nvinfo : EIATTR_MERCURY_ISA_VERSION
	.align		4
        /*0074*/ 	.byte	0x03, 0x5f
        /*0076*/ 	.short	0x0101


	//----- nvinfo : EIATTR_VRC_CTA_INIT_COUNT
	.align		4
        /*0078*/ 	.byte	0x02, 0x4a
	.zero		1
	.zero		1


	//----- nvinfo : EIATTR_EXIT_INSTR_OFFSETS
	.align		4
        /*007c*/ 	.byte	0x04, 0x1c
        /*007e*/ 	.short	(.L_39 - .L_38)


	//   ....[0]....
.L_38:
        /*0080*/ 	.word	0x00004ef0


	//----- nvinfo : EIATTR_CBANK_PARAM_SIZE
	.align		4
.L_39:
        /*0084*/ 	.byte	0x03, 0x19
        /*0086*/ 	.short	0x0024


	//----- nvinfo : EIATTR_PARAM_CBANK
	.align		4
        /*0088*/ 	.byte	0x04, 0x0a
        /*008a*/ 	.short	(.L_41 - .L_40)
	.align		4
.L_40:
        /*008c*/ 	.word	index@(.nv.constant0._Z16mySgemmV3AlignedPfS_S_iii)
        /*0090*/ 	.short	0x0380
        /*0092*/ 	.short	0x0024


	//----- nvinfo : EIATTR_SW_WAR
	.align		4
.L_41:
        /*0094*/ 	.byte	0x04, 0x36
        /*0096*/ 	.short	(.L_43 - .L_42)
.L_42:
        /*0098*/ 	.word	0x00000008
.L_43:


//--------------------- .nv.info._Z16mySgemmV2AlignedPfS_S_iii --------------------------
	.section	.nv.info._Z16mySgemmV2AlignedPfS_S_iii,"",@"SHT_CUDA_INFO"
	.sectionflags	@""
	.align	4


	//----- nvinfo : EIATTR_CUDA_API_VERSION
	.align		4
        /*0000*/ 	.byte	0x04, 0x37
        /*0002*/ 	.short	(.L_45 - .L_44)
.L_44:
        /*0004*/ 	.word	0x00000082


	//----- nvinfo : EIATTR_KPARAM_INFO
	.align		4
.L_45:
        /*0008*/ 	.byte	0x04, 0x17
        /*000a*/ 	.short	(.L_47 - .L_46)
.L_46:
        /*000c*/ 	.word	0x00000000
        /*0010*/ 	.short	0x0005
        /*0012*/ 	.short	0x0020
        /*0014*/ 	.byte	0x00, 0xf0, 0x11, 0x00


	//----- nvinfo : EIATTR_KPARAM_INFO
	.align		4
.L_47:
        /*0018*/ 	.byte	0x04, 0x17
        /*001a*/ 	.short	(.L_49 - .L_48)
.L_48:
        /*001c*/ 	.word	0x00000000
        /*0020*/ 	.short	0x0004
        /*0022*/ 	.short	0x001c
        /*0024*/ 	.byte	0x00, 0xf0, 0x11, 0x00


	//----- nvinfo : EIATTR_KPARAM_INFO
	.align		4
.L_49:
        /*0028*/ 	.byte	0x04, 0x17
        /*002a*/ 	.short	(.L_51 - .L_50)
.L_50:
        /*002c*/ 	.word	0x00000000
        /*0030*/ 	.short	0x0003
        /*0032*/ 	.short	0x0018
        /*0034*/ 	.byte	0x00, 0xf0, 0x11, 0x00


	//----- nvinfo : EIATTR_KPARAM_INFO
	.align		4
.L_51:
        /*0038*/ 	.byte	0x04, 0x17
        /*003a*/ 	.short	(.L_53 - .L_52)
.L_52:
        /*003c*/ 	.word	0x00000000
        /*0040*/ 	.short	0x0002
        /*0042*/ 	.short	0x0010
        /*0044*/ 	.byte	0x00, 0xf5, 0x21, 0x00


	//----- nvinfo : EIATTR_KPARAM_INFO
	.align		4
.L_53:
        /*0048*/ 	.byte	0x04, 0x17
        /*004a*/ 	.short	(.L_55 - .L_54)
.L_54:
        /*004c*/ 	.word	0x00000000
        /*0050*/ 	.short	0x0001
        /*0052*/ 	.short	0x0008
        /*0054*/ 	.byte	0x00, 0xf5, 0x21, 0x00


	//----- nvinfo : EIATTR_KPARAM_INFO
	.align		4
.L_55:
        /*0058*/ 	.byte	0x04, 0x17
        /*005a*/ 	.short	(.L_57 - .L_56)
.L_56:
        /*005c*/ 	.word	0x00000000
        /*0060*/ 	.short	0x0000
        /*0062*/ 	.short	0x0000
        /*0064*/ 	.byte	0x00, 0xf5, 0x21, 0x00


	//----- nvinfo : EIATTR_SPARSE_MMA_MASK
	.align		4
.L_57:
        /*0068*/ 	.byte	0x03, 0x50
        /*006a*/ 	.short	0x0000


	//----- nvinfo : EIATTR_MAXREG_COUNT
	.align		4
        /*006c*/ 	.byte	0x03, 0x1b
        /*006e*/ 	.short	0x00ff


	//----- nvinfo : EIATTR_NUM_BARRIERS
	.align		4
        /*0070*/ 	.byte	0x02, 0x4c
        /*0072*/ 	.byte	0x01
	.zero		1


	//----- nvinfo : EIATTR_MERCURY_ISA_VERSION
	.align		4
        /*0074*/ 	.byte	0x03, 0x5f
        /*0076*/ 	.short	0x0101


	//----- nvinfo : EIATTR_VRC_CTA_INIT_COUNT
	.align		4
        /*0078*/ 	.byte	0x02, 0x4a
	.zero		1
	.zero		1


	//----- nvinfo : EIATTR_EXIT_INSTR_OFFSETS
	.align		4
        /*007c*/ 	.byte	0x04, 0x1c
        /*007e*/ 	.short	(.L_59 - .L_58)


	//   ....[0]....
.L_58:
        /*0080*/ 	.word	0x00002a40


	//----- nvinfo : EIATTR_CBANK_PARAM_SIZE
	.align		4
.L_59:
        /*0084*/ 	.byte	0x03, 0x19
        /*0086*/ 	.short	0x0024


	//----- nvinfo : EIATTR_PARAM_CBANK
	.align		4
        /*0088*/ 	.byte	0x04, 0x0a
        /*008a*/ 	.short	(.L_61 - .L_60)
	.align		4
.L_60:
        /*008c*/ 	.word	index@(.nv.constant0._Z16mySgemmV2AlignedPfS_S_iii)
        /*0090*/ 	.short	0x0380
        /*0092*/ 	.short	0x0024


	//----- nvinfo : EIATTR_SW_WAR
	.align		4
.L_61:
        /*0094*/ 	.byte	0x04, 0x36
        /*0096*/ 	.short	(.L_63 - .L_62)
.L_62:
        /*0098*/ 	.word	0x00000008
.L_63:


//--------------------- .nv.info._Z16mySgemmV1AlignedPfS_S_iii --------------------------
	.section	.nv.info._Z16mySgemmV1AlignedPfS_S_iii,"",@"SHT_CUDA_INFO"
	.sectionflags	@""
	.align	4


	//----- nvinfo : EIATTR_CUDA_API_VERSION
	.align		4
        /*0000*/ 	.byte	0x04, 0x37
        /*0002*/ 	.short	(.L_65 - .L_64)
.L_64:
        /*0004*/ 	.word	0x00000082


	//----- nvinfo : EIATTR_KPARAM_INFO
	.align		4
.L_65:
        /*0008*/ 	.byte	0x04, 0x17
        /*000a*/ 	.short	(.L_67 - .L_66)
.L_66:
        /*000c*/ 	.word	0x00000000
        /*0010*/ 	.short	0x0005
        /*0012*/ 	.short	0x0020
        /*0014*/ 	.byte	0x00, 0xf0, 0x11, 0x00


	//----- nvinfo : EIATTR_KPARAM_INFO
	.align		4
.L_67:
        /*0018*/ 	.byte	0x04, 0x17
        /*001a*/ 	.short	(.L_69 - .L_68)
.L_68:
        /*001c*/ 	.word	0x00000000
        /*0020*/ 	.short	0x0004
        /*0022*/ 	.short	0x001c
        /*0024*/ 	.byte	0x00, 0xf0, 0x11, 0x00


	//----- nvinfo : EIATTR_KPARAM_INFO
	.align		4
.L_69:
        /*0028*/ 	.byte	0x04, 0x17
        /*002a*/ 	.short	(.L_71 - .L_70)
.L_70:
        /*002c*/ 	.word	0x00000000
        /*0030*/ 	.short	0x0003
        /*0032*/ 	.short	0x0018
        /*0034*/ 	.byte	0x00, 0xf0, 0x11, 0x00


	//----- nvinfo : EIATTR_KPARAM_INFO
	.align		4
.L_71:
        /*0038*/ 	.byte	0x04, 0x17
        /*003a*/ 	.short	(.L_73 - .L_72)
.L_72:
        /*003c*/ 	.word	0x00000000
        /*0040*/ 	.short	0x0002
        /*0042*/ 	.short	0x0010
        /*0044*/ 	.byte	0x00, 0xf5, 0x21, 0x00


	//----- nvinfo : EIATTR_KPARAM_INFO
	.align		4
.L_73:
        /*0048*/ 	.byte	0x04, 0x17
        /*004a*/ 	.short	(.L_75 - .L_74)
.L_74:
        /*004c*/ 	.word	0x00000000
        /*0050*/ 	.short	0x0001
        /*0052*/ 	.short	0x0008
        /*0054*/ 	.byte	0x00, 0xf5, 0x21, 0x00


	//----- nvinfo : EIATTR_KPARAM_INFO
	.align		4
.L_75:
        /*0058*/ 	.byte	0x04, 0x17
        /*005a*/ 	.short	(.L_77 - .L_76)
.L_76:
        /*005c*/ 	.word	0x00000000
        /*0060*/ 	.short	0x0000
        /*0062*/ 	.short	0x0000
        /*0064*/ 	.byte	0x00, 0xf5, 0x21, 0x00


	//----- nvinfo : EIATTR_SPARSE_MMA_MASK
	.align		4
.L_77:
        /*0068*/ 	.byte	0x03, 0x50
        /*006a*/ 	.short	0x0000


	//----- nvinfo : EIATTR_MAXREG_COUNT
	.align		4
        /*006c*/ 	.byte	0x03, 0x1b
        /*006e*/ 	.short	0x00ff


	//----- nvinfo : EIATTR_NUM_BARRIERS
	.align		4
        /*0070*/ 	.byte	0x02, 0x4c
        /*0072*/ 	.byte	0x01
	.zero		1


	//----- nvinfo : EIATTR_MERCURY_ISA_VERSION
	.align		4
        /*0074*/ 	.byte	0x03, 0x5f
        /*0076*/ 	.short	0x0101


	//----- nvinfo : EIATTR_VRC_CTA_INIT_COUNT
	.align		4
        /*0078*/ 	.byte	0x02, 0x4a
	.zero		1
	.zero		1


	//----- nvinfo : EIATTR_EXIT_INSTR_OFFSETS
	.align		4
        /*007c*/ 	.byte	0x04, 0x1c
        /*007e*/ 	.short	(.L_79 - .L_78)


	//   ....[0]....
.L_78:
        /*0080*/ 	.word	0x00002a00


	//----- nvinfo : EIATTR_CBANK_PARAM_SIZE
	.align		4
.L_79:
        /*0084*/ 	.byte	0x03, 0x19
        /*0086*/ 	.short	0x0024


	//----- nvinfo : EIATTR_PARAM_CBANK
	.align		4
        /*0088*/ 	.byte	0x04, 0x0a
        /*008a*/ 	.short	(.L_81 - .L_80)
	.align		4
.L_80:
        /*008c*/ 	.word	index@(.nv.constant0._Z16mySgemmV1AlignedPfS_S_iii)
        /*0090*/ 	.short	0x0380
        /*0092*/ 	.short	0x0024


	//----- nvinfo : EIATTR_SW_WAR
	.align		4
.L_81:
        /*0094*/ 	.byte	0x04, 0x36
        /*0096*/ 	.short	(.L_83 - .L_82)
.L_82:
        /*0098*/ 	.word	0x00000008
.L_83:


//--------------------- .nv.info._Z10naiveSgemmPfS_S_iii --------------------------
	.section	.nv.info._Z10naiveSgemmPfS_S_iii,"",@"SHT_CUDA_INFO"
	.sectionflags	@""
	.align	4


	//----- nvinfo : EIATTR_CUDA_API_VERSION
	.align		4
        /*0000*/ 	.byte	0x04, 0x37
        /*0002*/ 	.short	(.L_85 - .L_84)
.L_84:
        /*0004*/ 	.word	0x00000082


	//----- nvinfo : EIATTR_KPARAM_INFO
	.align		4
.L_85:
        /*0008*/ 	.byte	0x04, 0x17
        /*000a*/ 	.short	(.L_87 - .L_86)
.L_86:
        /*000c*/ 	.word	0x00000000
        /*0010*/ 	.short	0x0005
        /*0012*/ 	.short	0x0020
        /*0014*/ 	.byte	0x00, 0xf0, 0x11, 0x00


	//----- nvinfo : EIATTR_KPARAM_INFO
	.align		4
.L_87:
        /*0018*/ 	.byte	0x04, 0x17
        /*001a*/ 	.short	(.L_89 - .L_88)
.L_88:
        /*001c*/ 	.word	0x00000000
        /*0020*/ 	.short	0x0004
        /*0022*/ 	.short	0x001c
        /*0024*/ 	.byte	0x00, 0xf0, 0x11, 0x00


	//----- nvinfo : EIATTR_KPARAM_INFO
	.align		4
.L_89:
        /*0028*/ 	.byte	0x04, 0x17
        /*002a*/ 	.short	(.L_91 - .L_90)
.L_90:
        /*002c*/ 	.word	0x00000000
        /*0030*/ 	.short	0x0003
        /*0032*/ 	.short	0x0018
        /*0034*/ 	.byte	0x00, 0xf0, 0x11, 0x00


	//----- nvinfo : EIATTR_KPARAM_INFO
	.align		4
.L_91:
        /*0038*/ 	.byte	0x04, 0x17
        /*003a*/ 	.short	(.L_93 - .L_92)
.L_92:
        /*003c*/ 	.word	0x00000000
        /*0040*/ 	.short	0x0002
        /*0042*/ 	.short	0x0010
        /*0044*/ 	.byte	0x00, 0xf5, 0x21, 0x00


	//----- nvinfo : EIATTR_KPARAM_INFO
	.align		4
.L_93:
        /*0048*/ 	.byte	0x04, 0x17
        /*004a*/ 	.short	(.L_95 - .L_94)
.L_94:
        /*004c*/ 	.word	0x00000000
        /*0050*/ 	.short	0x0001
        /*0052*/ 	.short	0x0008
        /*0054*/ 	.byte	0x00, 0xf5, 0x21, 0x00


	//----- nvinfo : EIATTR_KPARAM_INFO
	.align		4
.L_95:
        /*0058*/ 	.byte	0x04, 0x17
        /*005a*/ 	.short	(.L_97 - .L_96)
.L_96:
        /*005c*/ 	.word	0x00000000
        /*0060*/ 	.short	0x0000
        /*0062*/ 	.short	0x0000
        /*0064*/ 	.byte	0x00, 0xf5, 0x21, 0x00


	//----- nvinfo : EIATTR_SPARSE_MMA_MASK
	.align		4
.L_97:
        /*0068*/ 	.byte	0x03, 0x50
        /*006a*/ 	.short	0x0000


	//----- nvinfo : EIATTR_MAXREG_COUNT
	.align		4
        /*006c*/ 	.byte	0x03, 0x1b
        /*006e*/ 	.short	0x00ff


	//----- nvinfo : EIATTR_MERCURY_ISA_VERSION
	.align		4
        /*0070*/ 	.byte	0x03, 0x5f
        /*0072*/ 	.short	0x0101


	//----- nvinfo : EIATTR_VRC_CTA_INIT_COUNT
	.align		4
        /*0074*/ 	.byte	0x02, 0x4a
	.zero		1
	.zero		1


	//----- nvinfo : EIATTR_EXIT_INSTR_OFFSETS
	.align		4
        /*0078*/ 	.byte	0x04, 0x1c
        /*007a*/ 	.short	(.L_99 - .L_98)


	//   ....[0]....
.L_98:
        /*007c*/ 	.word	0x000000c0


	//   ....[1]....
        /*0080*/ 	.word	0x000008e0


	//----- nvinfo : EIATTR_CBANK_PARAM_SIZE
	.align		4
.L_99:
        /*0084*/ 	.byte	0x03, 0x19
        /*0086*/ 	.short	0x0024


	//----- nvinfo : EIATTR_PARAM_CBANK
	.align		4
        /*0088*/ 	.byte	0x04, 0x0a
        /*008a*/ 	.short	(.L_101 - .L_100)
	.align		4
.L_100:
        /*008c*/ 	.word	index@(.nv.constant0._Z10naiveSgemmPfS_S_iii)
        /*0090*/ 	.short	0x0380
        /*0092*/ 	.short	0x0024


	//----- nvinfo : EIATTR_SW_WAR
	.align		4
.L_101:
        /*0094*/ 	.byte	0x04, 0x36
        /*0096*/ 	.short	(.L_103 - .L_102)
.L_102:
        /*0098*/ 	.word	0x00000008
.L_103:


//--------------------- .nv.callgraph             --------------------------
	.section	.nv.callgraph,"",@"SHT_CUDA_CALLGRAPH"
	.align	4
	.sectionentsize	8
	.align		4
        /*0000*/ 	.word	0x00000000
	.align		4
        /*0004*/ 	.word	0xffffffff
	.align		4
        /*0008*/ 	.word	0x00000000
	.align		4
        /*000c*/ 	.word	0xfffffffe
	.align		4
        /*0010*/ 	.word	0x00000000
	.align		4
        /*0014*/ 	.word	0xfffffffd
	.align		4
        /*0018*/ 	.word	0x00000000
	.align		4
        /*001c*/ 	.word	0xfffffffc


//--------------------- .text._Z16mySgemmV3AlignedPfS_S_iii --------------------------
	.section	.text._Z16mySgemmV3AlignedPfS_S_iii,"ax",@progbits
	.align	128
        .global         _Z16mySgemmV3AlignedPfS_S_iii
        .type           _Z16mySgemmV3AlignedPfS_S_iii,@function
        .size           _Z16mySgemmV3AlignedPfS_S_iii,(.L_x_14 - _Z16mySgemmV3AlignedPfS_S_iii)
        .other          _Z16mySgemmV3AlignedPfS_S_iii,@"STO_CUDA_ENTRY STV_DEFAULT"
_Z16mySgemmV3AlignedPfS_S_iii:
.text._Z16mySgemmV3AlignedPfS_S_iii:
[----:B------:R-:W-:Y:S01]  /*0000*/  LDC R1, c[0x0][0x37c] ;  /* 0x0000df00ff017b82 */ /* 0x000fe20000000800 */
[----:B------:R-:W0:Y:S01]  /*0010*/  S2R R7, SR_TID.X ;  /* 0x0000000000077919 */ /* 0x000e220000002100 */
[----:B------:R-:W0:Y:S06]  /*0020*/  LDCU UR4, c[0x0][0x360] ;  /* 0x00006c00ff0477ac */ /* 0x000e2c0008000800 */
[----:B------:R-:W1:Y:S01]  /*0030*/  LDC.64 R2, c[0x0][0x380] ;  /* 0x0000e000ff027b82 */ /* 0x000e620000000a00 */
[----:B------:R-:W0:Y:S01]  /*0040*/  S2R R4, SR_TID.Y ;  /* 0x0000000000047919 */ /* 0x000e220000002200 */
[----:B------:R-:W2:Y:S01]  /*0050*/  LDCU UR7, c[0x0][0x3a0] ;  /* 0x00007400ff0777ac */ /* 0x000ea20008000800 */
[----:B------:R-:W3:Y:S01]  /*0060*/  S2R R6, SR_CTAID.Y ;  /* 0x0000000000067919 */ /* 0x000ee20000002600 */
[----:B------:R-:W4:Y:S04]  /*0070*/  LDCU UR5, c[0x0][0x39c] ;  /* 0x00007380ff0577ac */ /* 0x000f280008000800 */
[----:B------:R-:W5:Y:S01]  /*0080*/  LDC.64 R8, c[0x0][0x388] ;  /* 0x0000e200ff087b82 */ /* 0x000f620000000a00 */
[----:B------:R-:W2:Y:S01]  /*0090*/  S2R R21, SR_CTAID.X ;  /* 0x0000000000157919 */ /* 0x000ea20000002500 */
[----:B------:R-:W1:Y:S01]  /*00a0*/  LDCU.64 UR12, c[0x0][0x358] ;  /* 0x00006b00ff0c77ac */ /* 0x000e620008000a00 */
[----:B----4-:R-:W-:Y:S01]  /*00b0*/  MOV R94, UR5 ;  /* 0x00000005005e7c02 */ /* 0x010fe20008000f00 */
[----:B0-----:R-:W-:-:S05]  /*00c0*/  IMAD R0, R4, UR4, R7 ;  /* 0x0000000404007c24 */ /* 0x001fca000f8e0207 */
[--C-:B------:R-:W-:Y:S02]  /*00d0*/  SHF.R.U32.HI R5, RZ, 0x1, R0.reuse ;  /* 0x00000001ff057819 */ /* 0x100fe40000011600 */
[----:B------:R-:W-:Y:S02]  /*00e0*/  SHF.L.U32 R20, R0, 0x2, RZ ;  /* 0x0000000200147819 */ /* 0x000fe400000006ff */
[----:B---3--:R-:W-:Y:S02]  /*00f0*/  LEA R6, R6, R5, 0x7 ;  /* 0x0000000506067211 */ /* 0x008fe400078e38ff */
[----:B------:R-:W-:Y:S02]  /*0100*/  LOP3.LUT R79, R20, 0x4, RZ, 0xc0, !PT ;  /* 0x00000004144f7812 */ /* 0x000fe400078ec0ff */
[----:B--2---:R-:W-:Y:S02]  /*0110*/  SHF.L.U32 R21, R21, 0x7, RZ ;  /* 0x0000000715157819 */ /* 0x004fe400000006ff */
[----:B------:R-:W-:Y:S01]  /*0120*/  SHF.R.U32.HI R23, RZ, 0x5, R0 ;  /* 0x00000005ff177819 */ /* 0x000fe20000011600 */
[----:B------:R-:W-:Y:S01]  /*0130*/  IMAD R79, R6, UR7, R79 ;  /* 0x00000007064f7c24 */ /* 0x000fe2000f8e024f */
[----:B------:R-:W-:-:S03]  /*0140*/  LOP3.LUT R6, R21, 0x7c, R20, 0xf8, !PT ;  /* 0x0000007c15067812 */ /* 0x000fc600078ef814 */
[----:B-1----:R-:W-:-:S04]  /*0150*/  IMAD.WIDE R2, R79, 0x4, R2 ;  /* 0x000000044f027825 */ /* 0x002fc800078e0202 */
[----:B------:R-:W-:Y:S01]  /*0160*/  IMAD R11, R23, R94, R6 ;  /* 0x0000005e170b7224 */ /* 0x000fe200078e0206 */
[----:B------:R0:W2:Y:S03]  /*0170*/  LDG.E.128.CONSTANT R12, desc[UR12][R2.64] ;  /* 0x0000000c020c7981 */ /* 0x0000a6000c1e9d00 */
[----:B-----5:R-:W-:-:S06]  /*0180*/  IMAD.WIDE R8, R11, 0x4, R8 ;  /* 0x000000040b087825 */ /* 0x020fcc00078e0208 */
[----:B------:R-:W3:Y:S01]  /*0190*/  LDG.E.128.CONSTANT R8, desc[UR12][R8.64] ;  /* 0x0000000c08087981 */ /* 0x000ee2000c1e9d00 */
[----:B------:R-:W1:Y:S01]  /*01a0*/  S2UR UR6, SR_CgaCtaId ;  /* 0x00000000000679c3 */ /* 0x000e620000008800 */
[----:B------:R-:W-:Y:S01]  /*01b0*/  UMOV UR4, 0x400 ;  /* 0x0000040000047882 */ /* 0x000fe20000000000 */
[C---:B------:R-:W-:Y:S01]  /*01c0*/  SHF.L.U32 R6, R0.reuse, 0xb, RZ ;  /* 0x0000000b00067819 */ /* 0x040fe200000006ff */
[----:B------:R-:W-:Y:S01]  /*01d0*/  UISETP.GE.AND UP0, UPT, UR7, 0x9, UPT ;  /* 0x000000090700788c */ /* 0x000fe2000bf06270 */
[----:B------:R-:W-:Y:S01]  /*01e0*/  SHF.L.U32 R0, R0, 0x4, RZ ;  /* 0x0000000400007819 */ /* 0x000fe200000006ff */
[----:B------:R-:W-:Y:S01]  /*01f0*/  HFMA2 R88, -RZ, RZ, 0, 0 ;  /* 0x00000000ff587431 */ /* 0x000fe200000001ff */
[----:B------:R-:W-:Y:S01]  /*0200*/  LOP3.LUT R6, R6, 0x800, RZ, 0xc0, !PT ;  /* 0x0000080006067812 */ /* 0x000fe200078ec0ff */
[----:B------:R-:W-:Y:S01]  /*0210*/  HFMA2 R84, -RZ, RZ, 0, 0 ;  /* 0x00000000ff547431 */ /* 0x000fe200000001ff */
[----:B0-----:R-:W-:Y:S01]  /*0220*/  LOP3.LUT R3, R0, 0x1f0, RZ, 0xc0, !PT ;  /* 0x000001f000037812 */ /* 0x001fe200078ec0ff */
[----:B------:R-:W-:Y:S01]  /*0230*/  HFMA2 R82, -RZ, RZ, 0, 0 ;  /* 0x00000000ff527431 */ /* 0x000fe200000001ff */
[----:B------:R-:W-:Y:S01]  /*0240*/  CS2R R74, SRZ ;  /* 0x00000000004a7805 */ /* 0x000fe2000001ff00 */
[----:B------:R-:W-:Y:S01]  /*0250*/  HFMA2 R78, -RZ, RZ, 0, 0 ;  /* 0x00000000ff4e7431 */ /* 0x000fe200000001ff */
[----:B------:R-:W-:-:S02]  /*0260*/  MOV R86, RZ ;  /* 0x000000ff00567202 */ /* 0x000fc40000000f00 */
[----:B------:R-:W-:Y:S02]  /*0270*/  CS2R R52, SRZ ;  /* 0x0000000000347805 */ /* 0x000fe4000001ff00 */
[----:B------:R-:W-:Y:S02]  /*0280*/  CS2R R48, SRZ ;  /* 0x0000000000307805 */ /* 0x000fe4000001ff00 */
[----:B------:R-:W-:Y:S02]  /*0290*/  CS2R R40, SRZ ;  /* 0x0000000000287805 */ /* 0x000fe4000001ff00 */
[----:B------:R-:W-:Y:S02]  /*02a0*/  CS2R R38, SRZ ;  /* 0x0000000000267805 */ /* 0x000fe4000001ff00 */
[----:B------:R-:W-:Y:S02]  /*02b0*/  CS2R R36, SRZ ;  /* 0x0000000000247805 */ /* 0x000fe4000001ff00 */
[----:B------:R-:W-:-:S02]  /*02c0*/  CS2R R42, SRZ ;  /* 0x00000000002a7805 */ /* 0x000fc4000001ff00 */
[----:B------:R-:W-:Y:S02]  /*02d0*/  CS2R R72, SRZ ;  /* 0x0000000000487805 */ /* 0x000fe4000001ff00 */
[----:B------:R-:W-:Y:S02]  /*02e0*/  MOV R80, RZ ;  /* 0x000000ff00507202 */ /* 0x000fe40000000f00 */
[----:B------:R-:W-:Y:S02]  /*02f0*/  CS2R R46, SRZ ;  /* 0x00000000002e7805 */ /* 0x000fe4000001ff00 */
[----:B------:R-:W-:Y:S02]  /*0300*/  CS2R R18, SRZ ;  /* 0x0000000000127805 */ /* 0x000fe4000001ff00 */
[----:B------:R-:W-:Y:S01]  /*0310*/  MOV R76, RZ ;  /* 0x000000ff004c7202 */ /* 0x000fe20000000f00 */
[----:B-1----:R-:W-:Y:S01]  /*0320*/  ULEA UR5, UR6, UR4, 0x18 ;  /* 0x0000000406057291 */ /* 0x002fe2000f8ec0ff */
[----:B------:R-:W-:Y:S01]  /*0330*/  CS2R R68, SRZ ;  /* 0x0000000000447805 */ /* 0x000fe2000001ff00 */
[----:B------:R-:W-:Y:S01]  /*0340*/  UIADD3 UR4, UPT, UPT, UR4, 0x2000, URZ ;  /* 0x0000200004047890 */ /* 0x000fe2000fffe0ff */
[----:B------:R-:W-:-:S02]  /*0350*/  CS2R R70, SRZ ;  /* 0x0000000000467805 */ /* 0x000fc4000001ff00 */
[----:B------:R-:W-:Y:S02]  /*0360*/  CS2R R50, SRZ ;  /* 0x0000000000327805 */ /* 0x000fe4000001ff00 */
[----:B------:R-:W-:Y:S01]  /*0370*/  CS2R R66, SRZ ;  /* 0x0000000000427805 */ /* 0x000fe2000001ff00 */
[----:B------:R-:W-:Y:S01]  /*0380*/  ULEA UR6, UR6, UR4, 0x18 ;  /* 0x0000000406067291 */ /* 0x000fe2000f8ec0ff */
[----:B------:R-:W-:Y:S02]  /*0390*/  IADD3 R6, PT, PT, R6, UR5, RZ ;  /* 0x0000000506067c10 */ /* 0x000fe4000fffe0ff */
[----:B------:R-:W-:Y:S02]  /*03a0*/  CS2R R44, SRZ ;  /* 0x00000000002c7805 */ /* 0x000fe4000001ff00 */
[----:B------:R-:W-:Y:S02]  /*03b0*/  CS2R R16, SRZ ;  /* 0x0000000000107805 */ /* 0x000fe4000001ff00 */
[----:B------:R-:W-:-:S02]  /*03c0*/  CS2R R62, SRZ ;  /* 0x00000000003e7805 */ /* 0x000fc4000001ff00 */
[----:B------:R-:W-:Y:S02]  /*03d0*/  LEA R6, R5, R6, 0x2 ;  /* 0x0000000605067211 */ /* 0x000fe400078e10ff */
[----:B------:R-:W-:Y:S02]  /*03e0*/  CS2R R64, SRZ ;  /* 0x0000000000407805 */ /* 0x000fe4000001ff00 */
[----:B------:R-:W-:Y:S02]  /*03f0*/  LEA R0, R23, UR6, 0x9 ;  /* 0x0000000617007c11 */ /* 0x000fe4000f8e48ff */
[----:B------:R-:W-:Y:S02]  /*0400*/  CS2R R60, SRZ ;  /* 0x00000000003c7805 */ /* 0x000fe4000001ff00 */
[----:B------:R-:W-:Y:S02]  /*0410*/  MOV R5, RZ ;  /* 0x000000ff00057202 */ /* 0x000fe40000000f00 */
[----:B------:R-:W-:-:S02]  /*0420*/  CS2R R56, SRZ ;  /* 0x0000000000387805 */ /* 0x000fc4000001ff00 */
[----:B------:R-:W-:Y:S02]  /*0430*/  IADD3 R0, PT, PT, R0, R3, RZ ;  /* 0x0000000300007210 */ /* 0x000fe40007ffe0ff */
[----:B------:R-:W-:Y:S02]  /*0440*/  CS2R R2, SRZ ;  /* 0x0000000000027805 */ /* 0x000fe4000001ff00 */
[----:B------:R-:W-:Y:S02]  /*0450*/  CS2R R58, SRZ ;  /* 0x00000000003a7805 */ /* 0x000fe4000001ff00 */
[----:B------:R-:W-:Y:S01]  /*0460*/  CS2R R54, SRZ ;  /* 0x0000000000367805 */ /* 0x000fe2000001ff00 */
[----:B--2---:R-:W-:Y:S04]  /*0470*/  STS [R6], R12 ;  /* 0x0000000c06007388 */ /* 0x004fe80000000800 */
[----:B------:R0:W-:Y:S04]  /*0480*/  STS [R6+0x200], R13 ;  /* 0x0002000d06007388 */ /* 0x0001e80000000800 */
[----:B------:R-:W-:Y:S04]  /*0490*/  STS [R6+0x400], R14 ;  /* 0x0004000e06007388 */ /* 0x000fe80000000800 */
[----:B------:R1:W-:Y:S01]  /*04a0*/  STS [R6+0x600], R15 ;  /* 0x0006000f06007388 */ /* 0x0003e20000000800 */
[----:B0-----:R-:W-:-:S03]  /*04b0*/  CS2R R12, SRZ ;  /* 0x00000000000c7805 */ /* 0x001fc6000001ff00 */
[----:B---3--:R0:W-:Y:S01]  /*04c0*/  STS.128 [R0], R8 ;  /* 0x0000000800007388 */ /* 0x0081e20000000c00 */
[----:B-1----:R-:W-:Y:S02]  /*04d0*/  CS2R R14, SRZ ;  /* 0x00000000000e7805 */ /* 0x002fe4000001ff00 */
[----:B------:R-:W-:Y:S01]  /*04e0*/  MOV R6, RZ ;  /* 0x000000ff00067202 */ /* 0x000fe20000000f00 */
[----:B0-----:R-:W-:Y:S01]  /*04f0*/  HFMA2 R0, -RZ, RZ, 0, 0 ;  /* 0x00000000ff007431 */ /* 0x001fe200000001ff */
[----:B------:R-:W-:Y:S02]  /*0500*/  CS2R R10, SRZ ;  /* 0x00000000000a7805 */ /* 0x000fe4000001ff00 */
[----:B------:R-:W-:Y:S01]  /*0510*/  CS2R R8, SRZ ;  /* 0x0000000000087805 */ /* 0x000fe2000001ff00 */
[----:B------:R-:W-:Y:S06]  /*0520*/  BRA.U !UP0, `(.L_x_0) ;  /* 0x0000002508607547 */ /* 0x000fec000b800000 */
[----:B------:R-:W-:Y:S01]  /*0530*/  IADD3 R23, PT, PT, R23, 0x8, RZ ;  /* 0x0000000817177810 */ /* 0x000fe20007ffe0ff */
[----:B------:R-:W-:Y:S01]  /*0540*/  UIADD3 UR4, UPT, UPT, UR7, 0x7, URZ ;  /* 0x0000000707047890 */ /* 0x000fe2000fffe0ff */
[----:B------:R-:W-:Y:S02]  /*0550*/  LOP3.LUT R20, R20, 0x7c, RZ, 0xc0, !PT ;  /* 0x0000007c14147812 */ /* 0x000fe400078ec0ff */
[----:B------:R-:W-:Y:S01]  /*0560*/  IADD3 R79, PT, PT, R79, 0x8, RZ ;  /* 0x000000084f4f7810 */ /* 0x000fe20007ffe0ff */
[----:B------:R-:W-:Y:S01]  /*0570*/  IMAD R23, R23, R94, R21 ;  /* 0x0000005e17177224 */ /* 0x000fe200078e0215 */
[----:B------:R-:W-:Y:S01]  /*0580*/  USHF.R.U32.HI UR4, URZ, 0x3, UR4 ;  /* 0x00000003ff047899 */ /* 0x000fe20008011604 */
[----:B------:R-:W-:-:S03]  /*0590*/  MOV R88, RZ ;  /* 0x000000ff00587202 */ /* 0x000fc60000000f00 */
[----:B------:R-:W-:Y:S01]  /*05a0*/  IADD3 R77, PT, PT, R20, R23, RZ ;  /* 0x00000017144d7210 */ /* 0x000fe20007ffe0ff */
[----:B------:R-:W-:-:S03]  /*05b0*/  UIADD3 UR7, UPT, UPT, -UR4, URZ, URZ ;  /* 0x000000ff04077290 */ /* 0x000fc6000fffe1ff */
[----:B------:R-:W-:-:S09]  /*05c0*/  UMOV UR4, URZ ;  /* 0x000000ff00047c82 */ /* 0x000fd20008000000 */
.L_x_1:
[----:B------:R-:W0:Y:S01]  /*05d0*/  S2UR UR10, SR_CgaCtaId ;  /* 0x00000000000a79c3 */ /* 0x000e220000008800 */
[----:B------:R-:W1:Y:S01]  /*05e0*/  S2R R4, SR_TID.Y ;  /* 0x0000000000047919 */ /* 0x000e620000002200 */
[----:B------:R-:W-:Y:S01]  /*05f0*/  UIADD3 UR4, UPT, UPT, UR4, 0x1, URZ ;  /* 0x0000000104047890 */ /* 0x000fe2000fffe0ff */
[----:B------:R-:W-:Y:S01]  /*0600*/  UMOV UR6, 0x400 ;  /* 0x0000040000067882 */ /* 0x000fe20000000000 */
[----:B------:R-:W2:Y:S02]  /*0610*/  S2R R7, SR_TID.X ;  /* 0x0000000000077919 */ /* 0x000ea40000002100 */
[----:B------:R-:W-:Y:S02]  /*0620*/  USHF.L.U32 UR5, UR4, 0xc, URZ ;  /* 0x0000000c04057899 */ /* 0x000fe400080006ff */
[----:B------:R-:W-:Y:S02]  /*0630*/  UIADD3 UR11, UPT, UPT, UR6, 0x2000, URZ ;  /* 0x00002000060b7890 */ /* 0x000fe4000fffe0ff */
[----:B------:R-:W-:-:S04]  /*0640*/  ULOP3.LUT UR8, UR5, 0x1000, URZ, 0xc0, !UPT ;  /* 0x0000100005087892 */ /* 0x000fc8000f8ec0ff */
[----:B------:R-:W-:Y:S02]  /*0650*/  ULOP3.LUT UR9, UR8, 0x1000, URZ, 0x3c, !UPT ;  /* 0x0000100008097892 */ /* 0x000fe4000f8e3cff */
[----:B0-----:R-:W-:Y:S02]  /*0660*/  ULEA UR5, UR10, UR6, 0x18 ;  /* 0x000000060a057291 */ /* 0x001fe4000f8ec0ff */
[----:B------:R-:W-:Y:S02]  /*0670*/  ULEA UR6, UR10, UR11, 0x18 ;  /* 0x0000000b0a067291 */ /* 0x000fe4000f8ec0ff */
[----:B------:R-:W-:Y:S02]  /*0680*/  UIADD3 UR10, UPT, UPT, UR5, UR9, URZ ;  /* 0x00000009050a7290 */ /* 0x000fe4000fffe0ff */
[----:B------:R-:W-:-:S04]  /*0690*/  UIADD3 UR9, UPT, UPT, UR6, UR9, URZ ;  /* 0x0000000906097290 */ /* 0x000fc8000fffe0ff */
[----:B-1----:R-:W-:Y:S02]  /*06a0*/  LEA R83, R4, UR10, 0x4 ;  /* 0x0000000a04537c11 */ /* 0x002fe4000f8e20ff */
[----:B--2---:R-:W-:-:S03]  /*06b0*/  LEA R81, R7, UR9, 0x4 ;  /* 0x0000000907517c11 */ /* 0x004fc6000f8e20ff */
[----:B------:R-:W-:Y:S04]  /*06c0*/  LDS.128 R20, [R83] ;  /* 0x0000000053147984 */ /* 0x000fe80000000c00 */
[----:B------:R-:W0:Y:S04]  /*06d0*/  LDS.128 R24, [R81] ;  /* 0x0000000051187984 */ /* 0x000e280000000c00 */
[----:B------:R-:W1:Y:S04]  /*06e0*/  LDS.128 R28, [R83+0x100] ;  /* 0x00010000531c7984 */ /* 0x000e680000000c00 */
[----:B------:R-:W2:Y:S01]  /*06f0*/  LDS.128 R32, [R81+0x100] ;  /* 0x0001000051207984 */ /* 0x000ea20000000c00 */
[-C--:B0-----:R-:W-:Y:S01]  /*0700*/  FFMA R102, R21, R24.reuse, R6 ;  /* 0x0000001815667223 */ /* 0x081fe20000000006 */
[-C--:B------:R-:W-:Y:S01]  /*0710*/  FFMA R92, R23, R24.reuse, R0 ;  /* 0x00000018175c7223 */ /* 0x080fe20000000000 */
[-C--:B------:R-:W-:Y:S01]  /*0720*/  FFMA R91, R20, R24.reuse, R11 ;  /* 0x00000018145b7223 */ /* 0x080fe2000000000b */
[-C--:B------:R-:W-:Y:S01]  /*0730*/  FFMA R85, R22, R24.reuse, R9 ;  /* 0x0000001816557223 */ /* 0x080fe20000000009 */
[-C--:B-1----:R-:W-:Y:S01]  /*0740*/  FFMA R6, R29, R24.reuse, R2 ;  /* 0x000000181d067223 */ /* 0x082fe20000000002 */
[-C--:B------:R-:W-:Y:S01]  /*0750*/  FFMA R3, R28, R24.reuse, R3 ;  /* 0x000000181c037223 */ /* 0x080fe20000000003 */
[-C--:B------:R-:W-:Y:S01]  /*0760*/  FFMA R5, R30, R24.reuse, R5 ;  /* 0x000000181e057223 */ /* 0x080fe20000000005 */
[C---:B------:R-:W-:Y:S01]  /*0770*/  FFMA R2, R31.reuse, R24, R12 ;  /* 0x000000181f027223 */ /* 0x040fe2000000000c */
[-C--:B------:R-:W-:Y:S01]  /*0780*/  FFMA R0, R31, R25.reuse, R40 ;  /* 0x000000191f007223 */ /* 0x080fe20000000028 */
[-C--:B------:R-:W-:Y:S01]  /*0790*/  FFMA R104, R20, R25.reuse, R19 ;  /* 0x0000001914687223 */ /* 0x080fe20000000013 */
[-C--:B------:R-:W-:Y:S01]  /*07a0*/  FFMA R100, R21, R25.reuse, R14 ;  /* 0x0000001915647223 */ /* 0x080fe2000000000e */
[-C--:B------:R-:W-:Y:S01]  /*07b0*/  FFMA R98, R22, R25.reuse, R17 ;  /* 0x0000001916627223 */ /* 0x080fe20000000011 */
[-C--:B------:R-:W-:Y:S01]  /*07c0*/  FFMA R94, R23, R25.reuse, R8 ;  /* 0x00000019175e7223 */ /* 0x080fe20000000008 */
[-C--:B------:R-:W-:Y:S01]  /*07d0*/  FFMA R96, R28, R25.reuse, R13 ;  /* 0x000000191c607223 */ /* 0x080fe2000000000d */
[-C--:B------:R-:W-:Y:S01]  /*07e0*/  FFMA R90, R29, R25.reuse, R10 ;  /* 0x000000191d5a7223 */ /* 0x080fe2000000000a */
[----:B------:R-:W-:Y:S01]  /*07f0*/  FFMA R24, R30, R25, R15 ;  /* 0x000000191e187223 */ /* 0x000fe2000000000f */
[-C--:B------:R-:W-:Y:S01]  /*0800*/  FFMA R89, R20, R26.reuse, R47 ;  /* 0x0000001a14597223 */ /* 0x080fe2000000002f */
[-C--:B------:R-:W-:Y:S01]  /*0810*/  FFMA R108, R22, R27.reuse, R49 ;  /* 0x0000001b166c7223 */ /* 0x080fe20000000031 */
[-C--:B------:R-:W-:Y:S01]  /*0820*/  FFMA R40, R28, R27.reuse, R51 ;  /* 0x0000001b1c287223 */ /* 0x080fe20000000033 */
[-C--:B------:R-:W-:Y:S01]  /*0830*/  FFMA R95, R21, R26.reuse, R42 ;  /* 0x0000001a155f7223 */ /* 0x080fe2000000002a */
[-C--:B------:R-:W-:Y:S01]  /*0840*/  FFMA R45, R22, R26.reuse, R45 ;  /* 0x0000001a162d7223 */ /* 0x080fe2000000002d */
[-C--:B------:R-:W-:Y:S01]  /*0850*/  FFMA R47, R23, R26.reuse, R16 ;  /* 0x0000001a172f7223 */ /* 0x080fe20000000010 */
[----:B------:R-:W-:Y:S01]  /*0860*/  FFMA R25, R29, R26, R18 ;  /* 0x0000001a1d197223 */ /* 0x000fe20000000012 */
[CC--:B------:R-:W-:Y:S01]  /*0870*/  FFMA R110, R20.reuse, R27.reuse, R55 ;  /* 0x0000001b146e7223 */ /* 0x0c0fe20000000037 */
[-C--:B------:R-:W-:Y:S01]  /*0880*/  FFMA R50, R21, R27.reuse, R50 ;  /* 0x0000001b15327223 */ /* 0x080fe20000000032 */
[----:B------:R-:W-:Y:S01]  /*0890*/  FFMA R44, R23, R27, R44 ;  /* 0x0000001b172c7223 */ /* 0x000fe2000000002c */
[C---:B--2---:R-:W-:Y:S01]  /*08a0*/  FFMA R59, R20.reuse, R32, R59 ;  /* 0x00000020143b7223 */ /* 0x044fe2000000003b */
[C---:B------:R-:W-:Y:S01]  /*08b0*/  FFMA R54, R20.reuse, R33, R54 ;  /* 0x0000002114367223 */ /* 0x040fe20000000036 */
[C---:B------:R-:W-:Y:S01]  /*08c0*/  FFMA R57, R20.reuse, R34, R57 ;  /* 0x0000002214397223 */ /* 0x040fe20000000039 */
[----:B------:R-:W-:Y:S01]  /*08d0*/  FFMA R60, R20, R35, R60 ;  /* 0x00000023143c7223 */ /* 0x000fe2000000003c */
[C---:B------:R-:W-:Y:S01]  /*08e0*/  FFMA R49, R21.reuse, R32, R58 ;  /* 0x0000002015317223 */ /* 0x040fe2000000003a */
        /* <DEDUP_REMOVED lines=11> */
[----:B------:R-:W-:Y:S01]  /*09a0*/  LDS.128 R8, [R83+0x200] ;  /* 0x0002000053087984 */ /* 0x000fe20000000c00 */
[-C--:B------:R-:W-:Y:S01]  /*09b0*/  FFMA R93, R28, R26.reuse, R41 ;  /* 0x0000001a1c5d7223 */ /* 0x080fe20000000029 */
[CC--:B------:R-:W-:Y:S01]  /*09c0*/  FFMA R41, R30.reuse, R26.reuse, R43 ;  /* 0x0000001a1e297223 */ /* 0x0c0fe2000000002b */
[----:B------:R-:W-:Y:S01]  /*09d0*/  FFMA R48, R31, R26, R48 ;  /* 0x0000001a1f307223 */ /* 0x000fe20000000030 */
[----:B------:R-:W0:Y:S01]  /*09e0*/  LDS.128 R12, [R81+0x200] ;  /* 0x00020000510c7984 */ /* 0x000e220000000c00 */
[-C--:B------:R-:W-:Y:S01]  /*09f0*/  FFMA R46, R29, R27.reuse, R46 ;  /* 0x0000001b1d2e7223 */ /* 0x080fe2000000002e */
[-C--:B------:R-:W-:Y:S01]  /*0a00*/  FFMA R26, R30, R27.reuse, R53 ;  /* 0x0000001b1e1a7223 */ /* 0x080fe20000000035 */
[----:B------:R-:W-:Y:S01]  /*0a10*/  FFMA R42, R31, R27, R52 ;  /* 0x0000001b1f2a7223 */ /* 0x000fe20000000034 */
[----:B------:R-:W1:Y:S01]  /*0a20*/  LDS.128 R16, [R81+0x300] ;  /* 0x0003000051107984 */ /* 0x000e620000000c00 */
[C---:B------:R-:W-:Y:S01]  /*0a30*/  FFMA R97, R28.reuse, R32, R71 ;  /* 0x000000201c617223 */ /* 0x040fe20000000047 */
[C---:B------:R-:W-:Y:S01]  /*0a40*/  FFMA R74, R28.reuse, R33, R74 ;  /* 0x000000211c4a7223 */ /* 0x040fe2000000004a */
[CC--:B------:R-:W-:Y:S01]  /*0a50*/  FFMA R55, R28.reuse, R34.reuse, R69 ;  /* 0x000000221c377223 */ /* 0x0c0fe20000000045 */
[----:B------:R-:W2:Y:S01]  /*0a60*/  LDS.128 R20, [R83+0x300] ;  /* 0x0003000053147984 */ /* 0x000ea20000000c00 */
[----:B------:R-:W-:Y:S01]  /*0a70*/  FFMA R76, R28, R35, R76 ;  /* 0x000000231c4c7223 */ /* 0x000fe2000000004c */
[C---:B------:R-:W-:Y:S01]  /*0a80*/  FFMA R27, R30.reuse, R34, R39 ;  /* 0x000000221e1b7223 */ /* 0x040fe20000000027 */
[C---:B------:R-:W-:Y:S01]  /*0a90*/  FFMA R28, R30.reuse, R33, R36 ;  /* 0x000000211e1c7223 */ /* 0x040fe20000000024 */
[CC--:B------:R-:W-:Y:S01]  /*0aa0*/  FFMA R69, R29.reuse, R32.reuse, R78 ;  /* 0x000000201d457223 */ /* 0x0c0fe2000000004e */
[-C--:B------:R-:W-:Y:S01]  /*0ab0*/  FFMA R82, R29, R35.reuse, R82 ;  /* 0x000000231d527223 */ /* 0x080fe20000000052 */
[C---:B------:R-:W-:Y:S01]  /*0ac0*/  FFMA R87, R30.reuse, R32, R37 ;  /* 0x000000201e577223 */ /* 0x040fe20000000025 */
[-C--:B------:R-:W-:Y:S01]  /*0ad0*/  FFMA R68, R30, R35.reuse, R38 ;  /* 0x000000231e447223 */ /* 0x080fe20000000026 */
[CC--:B------:R-:W-:Y:S01]  /*0ae0*/  FFMA R43, R31.reuse, R34.reuse, R75 ;  /* 0x000000221f2b7223 */ /* 0x0c0fe2000000004b */
[----:B------:R-:W-:Y:S01]  /*0af0*/  FFMA R106, R31, R35, R88 ;  /* 0x000000231f6a7223 */ /* 0x000fe20000000058 */
[CC--:B------:R-:W-:Y:S01]  /*0b00*/  FFMA R80, R29.reuse, R33.reuse, R80 ;  /* 0x000000211d507223 */ /* 0x0c0fe20000000050 */
[----:B------:R-:W-:Y:S01]  /*0b10*/  FFMA R73, R29, R34, R73 ;  /* 0x000000221d497223 */ /* 0x000fe20000000049 */
[C---:B------:R-:W-:Y:S01]  /*0b20*/  FFMA R71, R31.reuse, R32, R84 ;  /* 0x000000201f477223 */ /* 0x040fe20000000054 */
[----:B------:R-:W-:Y:S01]  /*0b30*/  FFMA R86, R31, R33, R86 ;  /* 0x000000211f567223 */ /* 0x000fe20000000056 */
[----:B0-----:R-:W-:Y:S01]  /*0b40*/  FFMA R58, R8, R13, R104 ;  /* 0x0000000d083a7223 */ /* 0x001fe20000000068 */
[-C--:B------:R-:W-:Y:S01]  /*0b50*/  FFMA R75, R10, R12.reuse, R85 ;  /* 0x0000000c0a4b7223 */ /* 0x080fe20000000055 */
[C---:B------:R-:W-:Y:S01]  /*0b60*/  FFMA R91, R8.reuse, R12, R91 ;  /* 0x0000000c085b7223 */ /* 0x040fe2000000005b */
[----:B------:R-:W-:Y:S01]  /*0b70*/  FFMA R89, R8, R14, R89 ;  /* 0x0000000e08597223 */ /* 0x000fe20000000059 */
[----:B-1----:R-:W-:Y:S01]  /*0b80*/  FFMA R78, R10, R19, R70 ;  /* 0x000000130a4e7223 */ /* 0x002fe20000000046 */
[C---:B------:R-:W-:Y:S01]  /*0b90*/  FFMA R104, R8.reuse, R15, R110 ;  /* 0x0000000f08687223 */ /* 0x040fe2000000006e */
[C---:B------:R-:W-:Y:S01]  /*0ba0*/  FFMA R59, R8.reuse, R16, R59 ;  /* 0x00000010083b7223 */ /* 0x040fe2000000003b */
[----:B------:R-:W-:Y:S01]  /*0bb0*/  FFMA R54, R8, R17, R54 ;  /* 0x0000001108367223 */ /* 0x000fe20000000036 */
[C---:B--2---:R-:W-:Y:S01]  /*0bc0*/  FFMA R39, R20.reuse, R12, R3 ;  /* 0x0000000c14277223 */ /* 0x044fe20000000003 */
[C---:B------:R-:W-:Y:S01]  /*0bd0*/  FFMA R52, R20.reuse, R13, R96 ;  /* 0x0000000d14347223 */ /* 0x040fe20000000060 */
[C---:B------:R-:W-:Y:S01]  /*0be0*/  FFMA R93, R20.reuse, R14, R93 ;  /* 0x0000000e145d7223 */ /* 0x040fe2000000005d */
[C---:B------:R-:W-:Y:S01]  /*0bf0*/  FFMA R36, R20.reuse, R15, R40 ;  /* 0x0000000f14247223 */ /* 0x040fe20000000028 */
[C---:B------:R-:W-:Y:S01]  /*0c00*/  FFMA R37, R20.reuse, R16, R97 ;  /* 0x0000001014257223 */ /* 0x040fe20000000061 */
[C---:B------:R-:W-:Y:S01]  /*0c10*/  FFMA R74, R20.reuse, R17, R74 ;  /* 0x00000011144a7223 */ /* 0x040fe2000000004a */
[CC--:B------:R-:W-:Y:S01]  /*0c20*/  FFMA R35, R20.reuse, R18.reuse, R55 ;  /* 0x0000001214237223 */ /* 0x0c0fe20000000037 */
[-C--:B------:R-:W-:Y:S01]  /*0c30*/  FFMA R76, R20, R19.reuse, R76 ;  /* 0x00000013144c7223 */ /* 0x080fe2000000004c */
[C---:B------:R-:W-:Y:S01]  /*0c40*/  FFMA R57, R8.reuse, R18, R57 ;  /* 0x0000001208397223 */ /* 0x040fe20000000039 */
[----:B------:R-:W-:Y:S01]  /*0c50*/  FFMA R60, R8, R19, R60 ;  /* 0x00000013083c7223 */ /* 0x000fe2000000003c */
[C---:B------:R-:W-:Y:S01]  /*0c60*/  FFMA R102, R9.reuse, R12, R102 ;  /* 0x0000000c09667223 */ /* 0x040fe20000000066 */
[C---:B------:R-:W-:Y:S01]  /*0c70*/  FFMA R100, R9.reuse, R13, R100 ;  /* 0x0000000d09647223 */ /* 0x040fe20000000064 */
[C---:B------:R-:W-:Y:S01]  /*0c80*/  FFMA R95, R9.reuse, R14, R95 ;  /* 0x0000000e095f7223 */ /* 0x040fe2000000005f */
[C---:B------:R-:W-:Y:S01]  /*0c90*/  FFMA R50, R9.reuse, R15, R50 ;  /* 0x0000000f09327223 */ /* 0x040fe20000000032 */
[C---:B------:R-:W-:Y:S01]  /*0ca0*/  FFMA R49, R9.reuse, R16, R49 ;  /* 0x0000001009317223 */ /* 0x040fe20000000031 */
[C---:B------:R-:W-:Y:S01]  /*0cb0*/  FFMA R56, R9.reuse, R17, R56 ;  /* 0x0000001109387223 */ /* 0x040fe20000000038 */
[C---:B------:R-:W-:Y:S01]  /*0cc0*/  FFMA R61, R9.reuse, R18, R61 ;  /* 0x00000012093d7223 */ /* 0x040fe2000000003d */
[----:B------:R-:W-:Y:S01]  /*0cd0*/  FFMA R64, R9, R19, R64 ;  /* 0x0000001309407223 */ /* 0x000fe20000000040 */
        /* <DEDUP_REMOVED lines=27> */
[CC--:B------:R-:W-:Y:S01]  /*0e90*/  FFMA R92, R22.reuse, R17.reuse, R28 ;  /* 0x00000011165c7223 */ /* 0x0c0fe2000000001c */
[----:B------:R-:W-:Y:S01]  /*0ea0*/  LDS.128 R8, [R83+0x400] ;  /* 0x0004000053087984 */ /* 0x000fe20000000c00 */
[C---:B------:R-:W-:Y:S01]  /*0eb0*/  FFMA R69, R21.reuse, R16, R69 ;  /* 0x0000001015457223 */ /* 0x040fe20000000045 */
[C---:B------:R-:W-:Y:S01]  /*0ec0*/  FFMA R80, R21.reuse, R17, R80 ;  /* 0x0000001115507223 */ /* 0x040fe20000000050 */
[C---:B------:R-:W-:Y:S01]  /*0ed0*/  FFMA R73, R21.reuse, R18, R73 ;  /* 0x0000001215497223 */ /* 0x040fe20000000049 */
[----:B------:R-:W0:Y:S01]  /*0ee0*/  LDS.128 R24, [R81+0x400] ;  /* 0x0004000051187984 */ /* 0x000e220000000c00 */
[-C--:B------:R-:W-:Y:S01]  /*0ef0*/  FFMA R82, R21, R19.reuse, R82 ;  /* 0x0000001315527223 */ /* 0x080fe20000000052 */
[CC--:B------:R-:W-:Y:S01]  /*0f00*/  FFMA R87, R22.reuse, R16.reuse, R87 ;  /* 0x0000001016577223 */ /* 0x0c0fe20000000057 */
[----:B------:R-:W-:Y:S01]  /*0f10*/  FFMA R68, R22, R19, R68 ;  /* 0x0000001316447223 */ /* 0x000fe20000000044 */
[----:B------:R-:W1:Y:S01]  /*0f20*/  LDS.128 R12, [R83+0x500] ;  /* 0x00050000530c7984 */ /* 0x000e620000000c00 */
[C---:B------:R-:W-:Y:S01]  /*0f30*/  FFMA R71, R23.reuse, R16, R71 ;  /* 0x0000001017477223 */ /* 0x040fe20000000047 */
[C---:B------:R-:W-:Y:S01]  /*0f40*/  FFMA R86, R23.reuse, R17, R86 ;  /* 0x0000001117567223 */ /* 0x040fe20000000056 */
[C---:B------:R-:W-:Y:S01]  /*0f50*/  FFMA R43, R23.reuse, R18, R43 ;  /* 0x00000012172b7223 */ /* 0x040fe2000000002b */
[----:B------:R-:W2:Y:S01]  /*0f60*/  LDS.128 R28, [R81+0x500] ;  /* 0x00050000511c7984 */ /* 0x000ea20000000c00 */
[----:B------:R-:W-:-:S03]  /*0f70*/  FFMA R0, R23, R19, R106 ;  /* 0x0000001317007223 */ /* 0x000fc6000000006a */
[----:B------:R-:W-:Y:S01]  /*0f80*/  LDS.128 R16, [R81+0x700] ;  /* 0x0007000051107984 */ /* 0x000fe20000000c00 */
[-C--:B0-----:R-:W-:Y:S01]  /*0f90*/  FFMA R3, R8, R24.reuse, R91 ;  /* 0x0000001808037223 */ /* 0x081fe2000000005b */
[-C--:B------:R-:W-:Y:S01]  /*0fa0*/  FFMA R6, R9, R24.reuse, R102 ;  /* 0x0000001809067223 */ /* 0x080fe20000000066 */
[-C--:B------:R-:W-:Y:S01]  /*0fb0*/  FFMA R5, R10, R24.reuse, R75 ;  /* 0x000000180a057223 */ /* 0x080fe2000000004b */
[-C--:B------:R-:W-:Y:S01]  /*0fc0*/  FFMA R38, R11, R24.reuse, R38 ;  /* 0x000000180b267223 */ /* 0x080fe20000000026 */
[-C--:B-1----:R-:W-:Y:S01]  /*0fd0*/  FFMA R39, R12, R24.reuse, R39 ;  /* 0x000000180c277223 */ /* 0x082fe20000000027 */
[-C--:B------:R-:W-:Y:S01]  /*0fe0*/  FFMA R34, R13, R24.reuse, R34 ;  /* 0x000000180d227223 */ /* 0x080fe20000000022 */
[-C--:B------:R-:W-:Y:S01]  /*0ff0*/  FFMA R55, R14, R24.reuse, R55 ;  /* 0x000000180e377223 */ /* 0x080fe20000000037 */
[----:B------:R-:W-:Y:S01]  /*1000*/  FFMA R2, R15, R24, R2 ;  /* 0x000000180f027223 */ /* 0x000fe20000000002 */
[C---:B------:R-:W-:Y:S01]  /*1010*/  FFMA R58, R8.reuse, R25, R58 ;  /* 0x00000019083a7223 */ /* 0x040fe2000000003a */
[C---:B------:R-:W-:Y:S01]  /*1020*/  FFMA R47, R8.reuse, R26, R89 ;  /* 0x0000001a082f7223 */ /* 0x040fe20000000059 */
[C---:B------:R-:W-:Y:S01]  /*1030*/  FFMA R48, R8.reuse, R27, R104 ;  /* 0x0000001b08307223 */ /* 0x040fe20000000068 */
[C---:B--2---:R-:W-:Y:S01]  /*1040*/  FFMA R59, R8.reuse, R28, R59 ;  /* 0x0000001c083b7223 */ /* 0x044fe2000000003b */
        /* <DEDUP_REMOVED lines=40> */
[----:B------:R-:W-:Y:S01]  /*12d0*/  FFMA R0, R15, R31, R0 ;  /* 0x0000001f0f007223 */ /* 0x000fe20000000000 */
[----:B------:R-:W0:Y:S01]  /*12e0*/  LDS.128 R8, [R83+0x600] ;  /* 0x0006000053087984 */ /* 0x000e220000000c00 */
[C---:B------:R-:W-:Y:S01]  /*12f0*/  FFMA R52, R12.reuse, R25, R52 ;  /* 0x000000190c347223 */ /* 0x040fe20000000034 */
[CC--:B------:R-:W-:Y:S01]  /*1300*/  FFMA R93, R12.reuse, R26.reuse, R93 ;  /* 0x0000001a0c5d7223 */ /* 0x0c0fe2000000005d */
[----:B------:R-:W-:Y:S01]  /*1310*/  FFMA R36, R12, R27, R36 ;  /* 0x0000001b0c247223 */ /* 0x000fe20000000024 */
[----:B------:R-:W1:Y:S01]  /*1320*/  LDS.128 R20, [R81+0x600] ;  /* 0x0006000051147984 */ /* 0x000e620000000c00 */
[C---:B------:R-:W-:Y:S01]  /*1330*/  FFMA R32, R13.reuse, R25, R32 ;  /* 0x000000190d207223 */ /* 0x040fe20000000020 */
[CC--:B------:R-:W-:Y:S01]  /*1340*/  FFMA R33, R13.reuse, R26.reuse, R33 ;  /* 0x0000001a0d217223 */ /* 0x0c0fe20000000021 */
[----:B------:R-:W-:Y:S01]  /*1350*/  FFMA R46, R13, R27, R46 ;  /* 0x0000001b0d2e7223 */ /* 0x000fe2000000002e */
[----:B------:R-:W2:Y:S01]  /*1360*/  LDS.128 R28, [R83+0x700] ;  /* 0x00070000531c7984 */ /* 0x000ea20000000c00 */
[C---:B------:R-:W-:Y:S01]  /*1370*/  FFMA R40, R14.reuse, R25, R40 ;  /* 0x000000190e287223 */ /* 0x040fe20000000028 */
[CC--:B------:R-:W-:Y:S01]  /*1380*/  FFMA R41, R14.reuse, R26.reuse, R41 ;  /* 0x0000001a0e297223 */ /* 0x0c0fe20000000029 */
[-C--:B------:R-:W-:Y:S01]  /*1390*/  FFMA R70, R14, R27.reuse, R70 ;  /* 0x0000001b0e467223 */ /* 0x080fe20000000046 */
[C---:B------:R-:W-:Y:S01]  /*13a0*/  FFMA R75, R15.reuse, R26, R88 ;  /* 0x0000001a0f4b7223 */ /* 0x040fe20000000058 */
[----:B------:R-:W-:-:S02]  /*13b0*/  FFMA R42, R15, R27, R42 ;  /* 0x0000001b0f2a7223 */ /* 0x000fc4000000002a */
[----:B------:R-:W-:Y:S01]  /*13c0*/  LDS.128 R12, [R83+0x800] ;  /* 0x00080000530c7984 */ /* 0x000fe20000000c00 */
[C---:B0-----:R-:W-:Y:S01]  /*13d0*/  FFMA R59, R8.reuse, R16, R59 ;  /* 0x00000010083b7223 */ /* 0x041fe2000000003b */
[C---:B------:R-:W-:Y:S01]  /*13e0*/  FFMA R54, R8.reuse, R17, R54 ;  /* 0x0000001108367223 */ /* 0x040fe20000000036 */
[C---:B------:R-:W-:Y:S01]  /*13f0*/  FFMA R57, R8.reuse, R18, R57 ;  /* 0x0000001208397223 */ /* 0x040fe20000000039 */
[C---:B------:R-:W-:Y:S01]  /*1400*/  FFMA R60, R8.reuse, R19, R60 ;  /* 0x00000013083c7223 */ /* 0x040fe2000000003c */
[-C--:B-1----:R-:W-:Y:S01]  /*1410*/  FFMA R3, R8, R20.reuse, R3 ;  /* 0x0000001408037223 */ /* 0x082fe20000000003 */
[-C--:B------:R-:W-:Y:S01]  /*1420*/  FFMA R6, R9, R20.reuse, R6 ;  /* 0x0000001409067223 */ /* 0x080fe20000000006 */
[-C--:B------:R-:W-:Y:S01]  /*1430*/  FFMA R5, R10, R20.reuse, R5 ;  /* 0x000000140a057223 */ /* 0x080fe20000000005 */
[-C--:B------:R-:W-:Y:S01]  /*1440*/  FFMA R38, R11, R20.reuse, R38 ;  /* 0x000000140b267223 */ /* 0x080fe20000000026 */
[-C--:B--2---:R-:W-:Y:S01]  /*1450*/  FFMA R39, R28, R20.reuse, R39 ;  /* 0x000000141c277223 */ /* 0x084fe20000000027 */
[-C--:B------:R-:W-:Y:S01]  /*1460*/  FFMA R34, R29, R20.reuse, R34 ;  /* 0x000000141d227223 */ /* 0x080fe20000000022 */
[-C--:B------:R-:W-:Y:S01]  /*1470*/  FFMA R55, R30, R20.reuse, R55 ;  /* 0x000000141e377223 */ /* 0x080fe20000000037 */
[----:B------:R-:W-:Y:S01]  /*1480*/  FFMA R2, R31, R20, R2 ;  /* 0x000000141f027223 */ /* 0x000fe20000000002 */
[C---:B------:R-:W-:Y:S01]  /*1490*/  FFMA R58, R8.reuse, R21, R58 ;  /* 0x00000015083a7223 */ /* 0x040fe2000000003a */
[CC--:B------:R-:W-:Y:S01]  /*14a0*/  FFMA R47, R8.reuse, R22.reuse, R47 ;  /* 0x00000016082f7223 */ /* 0x0c0fe2000000002f */
        /* <DEDUP_REMOVED lines=22> */
[-C--:B------:R-:W-:Y:S01]  /*1610*/  FFMA R20, R31, R21.reuse, R24 ;  /* 0x000000151f147223 */ /* 0x080fe20000000018 */
[----:B------:R-:W0:Y:S01]  /*1620*/  LDS.128 R8, [R81+0x800] ;  /* 0x0008000051087984 */ /* 0x000e220000000c00 */
[-C--:B------:R-:W-:Y:S01]  /*1630*/  FFMA R52, R28, R21.reuse, R52 ;  /* 0x000000151c347223 */ /* 0x080fe20000000034 */
[CC--:B------:R-:W-:Y:S01]  /*1640*/  FFMA R32, R29.reuse, R21.reuse, R32 ;  /* 0x000000151d207223 */ /* 0x0c0fe20000000020 */
[----:B------:R-:W-:Y:S01]  /*1650*/  FFMA R40, R30, R21, R40 ;  /* 0x000000151e287223 */ /* 0x000fe20000000028 */
[----:B------:R-:W1:Y:S01]  /*1660*/  LDS.128 R24, [R81+0x900] ;  /* 0x0009000051187984 */ /* 0x000e620000000c00 */
[-C--:B------:R-:W-:Y:S01]  /*1670*/  FFMA R93, R28, R22.reuse, R93 ;  /* 0x000000161c5d7223 */ /* 0x080fe2000000005d */
[-C--:B------:R-:W-:Y:S01]  /*1680*/  FFMA R33, R29, R22.reuse, R33 ;  /* 0x000000161d217223 */ /* 0x080fe20000000021 */
[-C--:B------:R-:W-:Y:S01]  /*1690*/  FFMA R41, R30, R22.reuse, R41 ;  /* 0x000000161e297223 */ /* 0x080fe20000000029 */
[----:B------:R-:W-:Y:S01]  /*16a0*/  FFMA R21, R31, R22, R75 ;  /* 0x000000161f157223 */ /* 0x000fe2000000004b */
[-C--:B------:R-:W-:Y:S01]  /*16b0*/  FFMA R36, R28, R23.reuse, R36 ;  /* 0x000000171c247223 */ /* 0x080fe20000000024 */
[-C--:B------:R-:W-:Y:S01]  /*16c0*/  FFMA R46, R29, R23.reuse, R46 ;  /* 0x000000171d2e7223 */ /* 0x080fe2000000002e */
[-C--:B------:R-:W-:Y:S01]  /*16d0*/  FFMA R70, R30, R23.reuse, R70 ;  /* 0x000000171e467223 */ /* 0x080fe20000000046 */
        /* <DEDUP_REMOVED lines=16> */
[----:B------:R-:W-:-:S02]  /*17e0*/  FFMA R0, R31, R19, R0 ;  /* 0x000000131f007223 */ /* 0x000fc40000000000 */
[----:B------:R-:W2:Y:S04]  /*17f0*/  LDS.128 R28, [R83+0x900] ;  /* 0x00090000531c7984 */ /* 0x000ea80000000c00 */
[----:B------:R-:W-:Y:S01]  /*1800*/  LDS.128 R16, [R81+0xb00] ;  /* 0x000b000051107984 */ /* 0x000fe20000000c00 */
[C---:B0-----:R-:W-:Y:S01]  /*1810*/  FFMA R3, R12.reuse, R8, R3 ;  /* 0x000000080c037223 */ /* 0x041fe20000000003 */
[C---:B------:R-:W-:Y:S01]  /*1820*/  FFMA R58, R12.reuse, R9, R58 ;  /* 0x000000090c3a7223 */ /* 0x040fe2000000003a */
[C---:B------:R-:W-:Y:S01]  /*1830*/  FFMA R47, R12.reuse, R10, R47 ;  /* 0x0000000a0c2f7223 */ /* 0x040fe2000000002f */
[C---:B------:R-:W-:Y:S01]  /*1840*/  FFMA R48, R12.reuse, R11, R48 ;  /* 0x0000000b0c307223 */ /* 0x040fe20000000030 */
[C---:B-1----:R-:W-:Y:S01]  /*1850*/  FFMA R59, R12.reuse, R24, R59 ;  /* 0x000000180c3b7223 */ /* 0x042fe2000000003b */
        /* <DEDUP_REMOVED lines=12> */
[----:B------:R-:W0:Y:S01]  /*1920*/  LDC.64 R12, c[0x0][0x380] ;  /* 0x0000e000ff0c7b82 */ /* 0x000e220000000a00 */
        /* <DEDUP_REMOVED lines=22> */
[----:B------:R-:W-:Y:S01]  /*1a90*/  FFMA R33, R29, R10, R33 ;  /* 0x0000000a1d217223 */ /* 0x000fe20000000021 */
[----:B0-----:R-:W-:-:S04]  /*1aa0*/  IMAD.WIDE R12, R79, 0x4, R12 ;  /* 0x000000044f0c7825 */ /* 0x001fc800078e020c */
[C---:B------:R-:W-:Y:S01]  /*1ab0*/  FFMA R46, R29.reuse, R11, R46 ;  /* 0x0000000b1d2e7223 */ /* 0x040fe2000000002e */
[C---:B------:R-:W-:Y:S01]  /*1ac0*/  FFMA R69, R29.reuse, R24, R69 ;  /* 0x000000181d457223 */ /* 0x040fe20000000045 */
[C---:B------:R-:W-:Y:S01]  /*1ad0*/  FFMA R80, R29.reuse, R25, R80 ;  /* 0x000000191d507223 */ /* 0x040fe20000000050 */
[CC--:B------:R-:W-:Y:S01]  /*1ae0*/  FFMA R73, R29.reuse, R26.reuse, R73 ;  /* 0x0000001a1d497223 */ /* 0x0c0fe20000000049 */
[----:B------:R-:W-:Y:S01]  /*1af0*/  FFMA R82, R29, R27, R82 ;  /* 0x0000001b1d527223 */ /* 0x000fe20000000052 */
        /* <DEDUP_REMOVED lines=19> */
[----:B------:R0:W2:Y:S01]  /*1c30*/  LDG.E.128.CONSTANT R40, desc[UR12][R12.64] ;  /* 0x0000000c0c287981 */ /* 0x0000a2000c1e9d00 */
[----:B------:R-:W1:Y:S03]  /*1c40*/  LDCU UR9, c[0x0][0x360] ;  /* 0x00006c00ff0977ac */ /* 0x000e660008000800 */
[----:B------:R-:W-:Y:S04]  /*1c50*/  LDS.128 R8, [R81+0xa00] ;  /* 0x000a000051087984 */ /* 0x000fe80000000c00 */
[----:B------:R-:W3:Y:S04]  /*1c60*/  LDS.128 R24, [R83+0xb00] ;  /* 0x000b000053187984 */ /* 0x000ee80000000c00 */
[----:B0-----:R-:W0:Y:S01]  /*1c70*/  LDS.128 R12, [R83+0xa00] ;  /* 0x000a0000530c7984 */ /* 0x001e220000000c00 */
[C---:B---3--:R-:W-:Y:S01]  /*1c80*/  FFMA R39, R24.reuse, R8, R39 ;  /* 0x0000000818277223 */ /* 0x048fe20000000027 */
[C---:B------:R-:W-:Y:S01]  /*1c90*/  FFMA R52, R24.reuse, R9, R52 ;  /* 0x0000000918347223 */ /* 0x040fe20000000034 */
[C---:B------:R-:W-:Y:S01]  /*1ca0*/  FFMA R93, R24.reuse, R10, R93 ;  /* 0x0000000a185d7223 */ /* 0x040fe2000000005d */
[C---:B------:R-:W-:Y:S01]  /*1cb0*/  FFMA R36, R24.reuse, R11, R36 ;  /* 0x0000000b18247223 */ /* 0x040fe20000000024 */
[C---:B------:R-:W-:Y:S01]  /*1cc0*/  FFMA R37, R24.reuse, R16, R37 ;  /* 0x0000001018257223 */ /* 0x040fe20000000025 */
[C---:B------:R-:W-:Y:S01]  /*1cd0*/  FFMA R74, R24.reuse, R17, R74 ;  /* 0x00000011184a7223 */ /* 0x040fe2000000004a */
[C---:B------:R-:W-:Y:S01]  /*1ce0*/  FFMA R35, R24.reuse, R18, R35 ;  /* 0x0000001218237223 */ /* 0x040fe20000000023 */
[----:B------:R-:W-:Y:S01]  /*1cf0*/  FFMA R76, R24, R19, R76 ;  /* 0x00000013184c7223 */ /* 0x000fe2000000004c */
[C---:B0-----:R-:W-:Y:S01]  /*1d00*/  FFMA R3, R12.reuse, R8, R3 ;  /* 0x000000080c037223 */ /* 0x041fe20000000003 */
        /* <DEDUP_REMOVED lines=42> */
[CC--:B------:R-:W-:Y:S01]  /*1fb0*/  FFMA R28, R26.reuse, R9.reuse, R28 ;  /* 0x000000091a1c7223 */ /* 0x0c0fe2000000001c */
[C---:B------:R-:W-:Y:S01]  /*1fc0*/  FFMA R29, R26.reuse, R10, R29 ;  /* 0x0000000a1a1d7223 */ /* 0x040fe2000000001d */
[C---:B------:R-:W-:Y:S01]  /*1fd0*/  FFMA R2, R27.reuse, R8, R2 ;  /* 0x000000081b027223 */ /* 0x040fe20000000002 */
[C---:B------:R-:W-:Y:S01]  /*1fe0*/  FFMA R20, R27.reuse, R9, R20 ;  /* 0x000000091b147223 */ /* 0x040fe20000000014 */
[C---:B------:R-:W-:Y:S01]  /*1ff0*/  FFMA R21, R27.reuse, R10, R21 ;  /* 0x0000000a1b157223 */ /* 0x040fe20000000015 */
[C---:B------:R-:W-:Y:S01]  /*2000*/  FFMA R22, R27.reuse, R11, R22 ;  /* 0x0000000b1b167223 */ /* 0x040fe20000000016 */
[----:B------:R-:W-:Y:S01]  /*2010*/  LDS.128 R68, [R83+0xc00] ;  /* 0x000c000053447984 */ /* 0x000fe20000000c00 */
[C---:B------:R-:W-:Y:S01]  /*2020*/  FFMA R75, R27.reuse, R18, R88 ;  /* 0x000000121b4b7223 */ /* 0x040fe20000000058 */
[C---:B------:R-:W-:Y:S01]  /*2030*/  FFMA R0, R27.reuse, R19, R0 ;  /* 0x000000131b007223 */ /* 0x040fe20000000000 */
[C---:B------:R-:W-:Y:S01]  /*2040*/  FFMA R87, R26.reuse, R16, R87 ;  /* 0x000000101a577223 */ /* 0x040fe20000000057 */
[----:B------:R-:W0:Y:S01]  /*2050*/  LDS.128 R12, [R81+0xc00] ;  /* 0x000c0000510c7984 */ /* 0x000e220000000c00 */
[CC--:B------:R-:W-:Y:S01]  /*2060*/  FFMA R92, R26.reuse, R17.reuse, R92 ;  /* 0x000000111a5c7223 */ /* 0x0c0fe2000000005c */
[----:B------:R-:W-:Y:S01]  /*2070*/  FFMA R85, R26, R18, R85 ;  /* 0x000000121a557223 */ /* 0x000fe20000000055 */
[C---:B------:R-:W-:Y:S01]  /*2080*/  FFMA R23, R27.reuse, R16, R23 ;  /* 0x000000101b177223 */ /* 0x040fe20000000017 */
[----:B------:R-:W3:Y:S01]  /*2090*/  LDS.128 R8, [R81+0xd00] ;  /* 0x000d000051087984 */ /* 0x000ee20000000c00 */
[----:B------:R-:W-:-:S03]  /*20a0*/  FFMA R86, R27, R17, R86 ;  /* 0x000000111b567223 */ /* 0x000fc60000000056 */
[----:B------:R-:W4:Y:S01]  /*20b0*/  LDS.128 R88, [R83+0xd00] ;  /* 0x000d000053587984 */ /* 0x000f220000000c00 */
[-C--:B0-----:R-:W-:Y:S01]  /*20c0*/  FFMA R19, R68, R13.reuse, R58 ;  /* 0x0000000d44137223 */ /* 0x081fe2000000003a */
[C---:B------:R-:W-:Y:S01]  /*20d0*/  FFMA R5, R70.reuse, R12, R5 ;  /* 0x0000000c46057223 */ /* 0x040fe20000000005 */
[C---:B------:R-:W-:Y:S01]  /*20e0*/  FFMA R17, R70.reuse, R13, R98 ;  /* 0x0000000d46117223 */ /* 0x040fe20000000062 */
[C---:B------:R-:W-:Y:S01]  /*20f0*/  FFMA R45, R70.reuse, R14, R45 ;  /* 0x0000000e462d7223 */ /* 0x040fe2000000002d */
[CC--:B---3--:R-:W-:Y:S01]  /*2100*/  FFMA R58, R69.reuse, R8.reuse, R49 ;  /* 0x00000008453a7223 */ /* 0x0c8fe20000000031 */
[C---:B------:R-:W-:Y:S01]  /*2110*/  FFMA R49, R70.reuse, R15, R84 ;  /* 0x0000000f46317223 */ /* 0x040fe20000000054 */
[C---:B------:R-:W-:Y:S01]  /*2120*/  FFMA R65, R70.reuse, R8, R65 ;  /* 0x0000000846417223 */ /* 0x040fe20000000041 */
[C---:B------:R-:W-:Y:S01]  /*2130*/  FFMA R62, R70.reuse, R9, R62 ;  /* 0x00000009463e7223 */ /* 0x040fe2000000003e */
[----:B------:R-:W-:Y:S01]  /*2140*/  FFMA R63, R70, R10, R63 ;  /* 0x0000000a463f7223 */ /* 0x000fe2000000003f */
[----:B------:R-:W-:Y:S01]  /*2150*/  FFMA R55, R68, R15, R48 ;  /* 0x0000000f44377223 */ /* 0x000fe20000000030 */
[----:B------:R-:W-:Y:S01]  /*2160*/  FFMA R70, R70, R11, R78 ;  /* 0x0000000b46467223 */ /* 0x000fe2000000004e */
[-C--:B------:R-:W-:Y:S01]  /*2170*/  FFMA R48, R69, R14.reuse, R95 ;  /* 0x0000000e45307223 */ /* 0x080fe2000000005f */
[----:B------:R-:W-:Y:S01]  /*2180*/  FFMA R16, R71, R14, R53 ;  /* 0x0000000e47107223 */ /* 0x000fe20000000035 */
[C---:B----4-:R-:W-:Y:S01]  /*2190*/  FFMA R34, R89.reuse, R12, R34 ;  /* 0x0000000c59227223 */ /* 0x050fe20000000022 */
        /* <DEDUP_REMOVED lines=20> */
[C---:B------:R-:W-:Y:S01]  /*22e0*/  FFMA R3, R68.reuse, R12, R3 ;  /* 0x0000000c44037223 */ /* 0x040fe20000000003 */
[C---:B------:R-:W-:Y:S01]  /*22f0*/  FFMA R47, R68.reuse, R14, R47 ;  /* 0x0000000e442f7223 */ /* 0x040fe2000000002f */
[C---:B------:R-:W-:Y:S01]  /*2300*/  FFMA R59, R68.reuse, R8, R59 ;  /* 0x00000008443b7223 */ /* 0x040fe2000000003b */
[----:B------:R-:W0:Y:S01]  /*2310*/  LDS.128 R20, [R83+0xe00] ;  /* 0x000e000053147984 */ /* 0x000e220000000c00 */
[C---:B------:R-:W-:Y:S01]  /*2320*/  FFMA R54, R68.reuse, R9, R54 ;  /* 0x0000000944367223 */ /* 0x040fe20000000036 */
[C---:B------:R-:W-:Y:S01]  /*2330*/  FFMA R57, R68.reuse, R10, R57 ;  /* 0x0000000a44397223 */ /* 0x040fe20000000039 */
[----:B------:R-:W-:Y:S01]  /*2340*/  FFMA R60, R68, R11, R60 ;  /* 0x0000000b443c7223 */ /* 0x000fe2000000003c */
[----:B------:R-:W3:Y:S01]  /*2350*/  LDS.128 R28, [R83+0xf00] ;  /* 0x000f0000531c7984 */ /* 0x000ee20000000c00 */
[----:B------:R-:W-:Y:S01]  /*2360*/  FFMA R68, R71, R8, R51 ;  /* 0x0000000847447223 */ /* 0x000fe20000000033 */
[-C--:B------:R-:W-:Y:S01]  /*2370*/  FFMA R50, R69, R15.reuse, R50 ;  /* 0x0000000f45327223 */ /* 0x080fe20000000032 */
[CC--:B------:R-:W-:Y:S01]  /*2380*/  FFMA R44, R71.reuse, R15.reuse, R44 ;  /* 0x0000000f472c7223 */ /* 0x0c0fe2000000002c */
[C---:B------:R-:W-:Y:S01]  /*2390*/  FFMA R93, R88.reuse, R14, R93 ;  /* 0x0000000e585d7223 */ /* 0x040fe2000000005d */
[C---:B------:R-:W-:Y:S01]  /*23a0*/  FFMA R51, R88.reuse, R15, R36 ;  /* 0x0000000f58337223 */ /* 0x040fe20000000024 */
[C---:B------:R-:W-:Y:S01]  /*23b0*/  FFMA R38, R71.reuse, R12, R38 ;  /* 0x0000000c47267223 */ /* 0x040fe20000000026 */
[----:B------:R-:W4:Y:S01]  /*23c0*/  LDC.64 R14, c[0x0][0x388] ;  /* 0x0000e200ff0e7b82 */ /* 0x000f220000000a00 */
[C---:B------:R-:W-:Y:S01]  /*23d0*/  FFMA R94, R71.reuse, R13, R94 ;  /* 0x0000000d475e7223 */ /* 0x040fe2000000005e */
[C---:B------:R-:W-:Y:S01]  /*23e0*/  FFMA R66, R71.reuse, R9, R66 ;  /* 0x0000000947427223 */ /* 0x040fe20000000042 */
[C---:B------:R-:W-:Y:S01]  /*23f0*/  FFMA R67, R71.reuse, R10, R67 ;  /* 0x0000000a47437223 */ /* 0x040fe20000000043 */
[----:B------:R-:W-:Y:S01]  /*2400*/  FFMA R72, R71, R11, R72 ;  /* 0x0000000b47487223 */ /* 0x000fe20000000048 */
[----:B------:R-:W-:Y:S01]  /*2410*/  FFMA R71, R88, R8, R37 ;  /* 0x0000000858477223 */ /* 0x000fe20000000025 */
[----:B-1----:R-:W-:-:S02]  /*2420*/  IMAD R8, R4, UR9, R7 ;  /* 0x0000000904087c24 */ /* 0x002fc4000f8e0207 */
        /* <DEDUP_REMOVED lines=9> */
[-C--:B------:R-:W-:Y:S01]  /*24c0*/  FFMA R76, R88, R11.reuse, R76 ;  /* 0x0000000b584c7223 */ /* 0x080fe2000000004c */
[C---:B------:R-:W-:Y:S01]  /*24d0*/  FFMA R88, R91.reuse, R11, R0 ;  /* 0x0000000b5b587223 */ /* 0x040fe20000000000 */
[----:B------:R-:W-:Y:S01]  /*24e0*/  SHF.L.U32 R0, R8, 0xb, RZ ;  /* 0x0000000b08007819 */ /* 0x000fe200000006ff */
[C---:B------:R-:W-:Y:S01]  /*24f0*/  FFMA R86, R91.reuse, R9, R86 ;  /* 0x000000095b567223 */ /* 0x040fe20000000056 */
[C---:B------:R-:W-:Y:S01]  /*2500*/  FFMA R12, R91.reuse, R12, R2 ;  /* 0x0000000c5b0c7223 */ /* 0x040fe20000000002 */
[----:B------:R-:W-:Y:S01]  /*2510*/  MOV R9, UR8 ;  /* 0x0000000800097c02 */ /* 0x000fe20008000f00 */
[----:B------:R-:W-:Y:S01]  /*2520*/  FFMA R75, R91, R10, R75 ;  /* 0x0000000a5b4b7223 */ /* 0x000fe2000000004b */
[----:B------:R-:W-:Y:S01]  /*2530*/  LOP3.LUT R0, R0, 0x800, RZ, 0xc0, !PT ;  /* 0x0000080000007812 */ /* 0x000fe200078ec0ff */
[----:B----4-:R-:W-:Y:S01]  /*2540*/  IMAD.WIDE R36, R77, 0x4, R14 ;  /* 0x000000044d247825 */ /* 0x010fe200078e020e */
[----:B------:R-:W-:-:S02]  /*2550*/  SHF.L.U32 R2, R8, 0x1, RZ ;  /* 0x0000000108027819 */ /* 0x000fc400000006ff */
[----:B------:R-:W-:Y:S02]  /*2560*/  IADD3 R0, PT, PT, R0, UR5, R9 ;  /* 0x0000000500007c10 */ /* 0x000fe4000fffe009 */
[----:B------:R-:W-:Y:S01]  /*2570*/  LOP3.LUT R9, R2, 0xfffffffc, RZ, 0xc0, !PT ;  /* 0xfffffffc02097812 */ /* 0x000fe200078ec0ff */
[-C--:B0-----:R-:W-:Y:S01]  /*2580*/  FFMA R11, R20, R24.reuse, R3 ;  /* 0x00000018140b7223 */ /* 0x081fe20000000003 */
[-C--:B------:R-:W-:Y:S02]  /*2590*/  FFMA R6, R21, R24.reuse, R6 ;  /* 0x0000001815067223 */ /* 0x080fe40000000006 */
[----:B------:R-:W-:Y:S01]  /*25a0*/  IADD3 R10, PT, PT, R0, R9, RZ ;  /* 0x00000009000a7210 */ /* 0x000fe20007ffe0ff */
[-C--:B------:R-:W-:Y:S01]  /*25b0*/  FFMA R0, R23, R24.reuse, R38 ;  /* 0x0000001817007223 */ /* 0x080fe20000000026 */
[-C--:B---3--:R-:W-:Y:S01]  /*25c0*/  FFMA R3, R28, R24.reuse, R39 ;  /* 0x000000181c037223 */ /* 0x088fe20000000027 */
[-C--:B------:R-:W-:Y:S01]  /*25d0*/  FFMA R9, R22, R24.reuse, R5 ;  /* 0x0000001816097223 */ /* 0x080fe20000000005 */
[----:B------:R-:W3:Y:S01]  /*25e0*/  LDG.E.128.CONSTANT R36, desc[UR12][R36.64] ;  /* 0x0000000c24247981 */ /* 0x000ee2000c1e9d00 */
[-C--:B------:R-:W-:Y:S01]  /*25f0*/  FFMA R2, R29, R24.reuse, R34 ;  /* 0x000000181d027223 */ /* 0x080fe20000000022 */
[-C--:B------:R-:W-:Y:S01]  /*2600*/  FFMA R5, R30, R24.reuse, R33 ;  /* 0x000000181e057223 */ /* 0x080fe20000000021 */
[----:B------:R-:W-:Y:S01]  /*2610*/  FFMA R12, R31, R24, R12 ;  /* 0x000000181f0c7223 */ /* 0x000fe2000000000c */
[----:B------:R-:W0:Y:S01]  /*2620*/  LDS.128 R32, [R81+0xf00] ;  /* 0x000f000051207984 */ /* 0x000e220000000c00 */
[----:B------:R-:W-:-:S04]  /*2630*/  SHF.L.U32 R8, R8, 0x4, RZ ;  /* 0x0000000408087819 */ /* 0x000fc800000006ff */
[C---:B------:R-:W-:Y:S02]  /*2640*/  LOP3.LUT R24, R8.reuse, 0xfffffe00, RZ, 0xc0, !PT ;  /* 0xfffffe0008187812 */ /* 0x040fe400078ec0ff */
[----:B------:R-:W-:Y:S01]  /*2650*/  LOP3.LUT R13, R8, 0x1f0, RZ, 0xc0, !PT ;  /* 0x000001f0080d7812 */ /* 0x000fe200078ec0ff */
[----:B------:R-:W-:Y:S02]  /*2660*/  FFMA R8, R23, R25, R94 ;  /* 0x0000001917087223 */ /* 0x000fe4000000005e */
[----:B------:R-:W1:Y:S01]  /*2670*/  LDC R94, c[0x0][0x39c] ;  /* 0x0000e700ff5e7b82 */ /* 0x000e620000000800 */
[----:B------:R-:W-:Y:S01]  /*2680*/  IADD3 R24, PT, PT, R13, UR6, R24 ;  /* 0x000000060d187c10 */ /* 0x000fe2000fffe018 */
[----:B------:R-:W-:-:S04]  /*2690*/  UIADD3 UR7, UPT, UPT, UR7, 0x1, URZ ;  /* 0x0000000107077890 */ /* 0x000fc8000fffe0ff */
[----:B------:R-:W-:Y:S01]  /*26a0*/  UISETP.NE.AND UP0, UPT, UR7, -0x1, UPT ;  /* 0xffffffff0700788c */ /* 0x000fe2000bf05270 */
        /* <DEDUP_REMOVED lines=17> */
[----:B------:R-:W-:-:S02]  /*27c0*/  IADD3 R79, PT, PT, R79, 0x8, RZ ;  /* 0x000000084f4f7810 */ /* 0x000fc40007ffe0ff */
[----:B-1----:R-:W-:Y:S01]  /*27d0*/  LEA R77, R94, R77, 0x3 ;  /* 0x0000004d5e4d7211 */ /* 0x002fe200078e18ff */
[----:B0-----:R-:W-:Y:S01]  /*27e0*/  FFMA R59, R20, R32, R59 ;  /* 0x00000020143b7223 */ /* 0x001fe2000000003b */
[----:B--2---:R0:W-:Y:S04]  /*27f0*/  STS [R10], R40 ;  /* 0x000000280a007388 */ /* 0x0041e80000000800 */
[----:B------:R1:W-:Y:S04]  /*2800*/  STS [R10+0x200], R41 ;  /* 0x000200290a007388 */ /* 0x0003e80000000800 */
[----:B------:R2:W-:Y:S04]  /*2810*/  STS [R10+0x400], R42 ;  /* 0x0004002a0a007388 */ /* 0x0005e80000000800 */
[----:B------:R4:W-:Y:S01]  /*2820*/  STS [R10+0x600], R43 ;  /* 0x0006002b0a007388 */ /* 0x0009e20000000800 */
[----:B0-----:R-:W-:Y:S01]  /*2830*/  FFMA R40, R31, R25, R104 ;  /* 0x000000191f287223 */ /* 0x001fe20000000068 */
[----:B-1----:R-:W-:Y:S01]  /*2840*/  FFMA R41, R28, R26, R93 ;  /* 0x0000001a1c297223 */ /* 0x002fe2000000005d */
[C---:B------:R-:W-:Y:S01]  /*2850*/  FFMA R54, R20.reuse, R33, R54 ;  /* 0x0000002114367223 */ /* 0x040fe20000000036 */
[C---:B------:R-:W-:Y:S01]  /*2860*/  FFMA R57, R20.reuse, R34, R57 ;  /* 0x0000002214397223 */ /* 0x040fe20000000039 */
[----:B------:R-:W-:Y:S01]  /*2870*/  FFMA R60, R20, R35, R60 ;  /* 0x00000023143c7223 */ /* 0x000fe2000000003c */
[-C--:B--2---:R-:W-:Y:S01]  /*2880*/  FFMA R42, R21, R26.reuse, R48 ;  /* 0x0000001a152a7223 */ /* 0x084fe20000000030 */
[----:B------:R-:W-:Y:S01]  /*2890*/  FFMA R48, R31, R26, R102 ;  /* 0x0000001a1f307223 */ /* 0x000fe20000000066 */
[C---:B------:R-:W-:Y:S01]  /*28a0*/  FFMA R58, R21.reuse, R32, R58 ;  /* 0x00000020153a7223 */ /* 0x040fe2000000003a */
[----:B------:R-:W-:Y:S01]  /*28b0*/  FFMA R56, R21, R33, R56 ;  /* 0x0000002115387223 */ /* 0x000fe20000000038 */
[----:B----4-:R-:W-:Y:S01]  /*28c0*/  FFMA R10, R29, R25, R98 ;  /* 0x000000191d0a7223 */ /* 0x010fe20000000062 */
[----:B------:R-:W-:Y:S01]  /*28d0*/  FFMA R43, R30, R26, R89 ;  /* 0x0000001a1e2b7223 */ /* 0x000fe20000000059 */
        /* <DEDUP_REMOVED lines=22> */
[----:B---3--:R0:W-:Y:S02]  /*2a40*/  STS.128 [R24+UR8], R36 ;  /* 0x0000002418007988 */ /* 0x0081e40008000c08 */
[C---:B0-----:R-:W-:Y:S01]  /*2a50*/  FFMA R37, R30.reuse, R32, R87 ;  /* 0x000000201e257223 */ /* 0x041fe20000000057 */
[C---:B------:R-:W-:Y:S01]  /*2a60*/  FFMA R36, R30.reuse, R33, R92 ;  /* 0x000000211e247223 */ /* 0x040fe2000000005c */
[C---:B------:R-:W-:Y:S01]  /*2a70*/  FFMA R39, R30.reuse, R34, R85 ;  /* 0x000000221e277223 */ /* 0x040fe20000000055 */
[----:B------:R-:W-:Y:S01]  /*2a80*/  FFMA R38, R30, R35, R90 ;  /* 0x000000231e267223 */ /* 0x000fe2000000005a */
[----:B------:R-:W-:Y:S06]  /*2a90*/  BAR.SYNC.DEFER_BLOCKING 0x0 ;  /* 0x0000000000007b1d */ /* 0x000fec0000010000 */
[----:B------:R-:W-:Y:S05]  /*2aa0*/  BRA.U UP0, `(.L_x_1) ;  /* 0xffffffd900c87547 */ /* 0x000fea000b83ffff */
.L_x_0:
[----:B------:R-:W-:Y:S02]  /*2ab0*/  LEA R79, R4, UR5, 0x4 ;  /* 0x00000005044f7c11 */ /* 0x000fe4000f8e20ff */
[----:B------:R-:W-:-:S03]  /*2ac0*/  LEA R77, R7, UR6, 0x4 ;  /* 0x00000006074d7c11 */ /* 0x000fc6000f8e20ff */
[----:B------:R-:W-:Y:S04]  /*2ad0*/  LDS.128 R20, [R79+0x1000] ;  /* 0x001000004f147984 */ /* 0x000fe80000000c00 */
[----:B------:R-:W0:Y:S04]  /*2ae0*/  LDS.128 R24, [R77+0x1000] ;  /* 0x001000004d187984 */ /* 0x000e280000000c00 */
[----:B------:R-:W1:Y:S04]  /*2af0*/  LDS.128 R28, [R79+0x1100] ;  /* 0x001100004f1c7984 */ /* 0x000e680000000c00 */
[----:B------:R-:W2:Y:S01]  /*2b00*/  LDS.128 R32, [R77+0x1100] ;  /* 0x001100004d207984 */ /* 0x000ea20000000c00 */
[-C--:B0-----:R-:W-:Y:S01]  /*2b10*/  FFMA R96, R23, R24.reuse, R0 ;  /* 0x0000001817607223 */ /* 0x081fe20000000000 */
[----:B------:R-:W-:Y:S01]  /*2b20*/  FFMA R108, R21, R24, R6 ;  /* 0x00000018156c7223 */ /* 0x000fe20000000006 */
[C---:B------:R-:W-:Y:S01]  /*2b30*/  FFMA R87, R20.reuse, R26, R47 ;  /* 0x0000001a14577223 */ /* 0x040fe2000000002f */
[-C--:B------:R-:W-:Y:S01]  /*2b40*/  FFMA R95, R20, R24.reuse, R11 ;  /* 0x00000018145f7223 */ /* 0x080fe2000000000b */
[-C--:B-1----:R-:W-:Y:S01]  /*2b50*/  FFMA R0, R29, R24.reuse, R2 ;  /* 0x000000181d007223 */ /* 0x082fe20000000002 */
        /* <DEDUP_REMOVED lines=15> */
[----:B------:R-:W-:Y:S01]  /*2c50*/  FFMA R114, R23, R27, R44 ;  /* 0x0000001b17727223 */ /* 0x000fe2000000002c */
[----:B------:R-:W-:Y:S01]  /*2c60*/  LDS.128 R8, [R79+0x1200] ;  /* 0x001200004f087984 */ /* 0x000fe20000000c00 */
[-C--:B------:R-:W-:Y:S01]  /*2c70*/  FFMA R3, R28, R24.reuse, R3 ;  /* 0x000000181c037223 */ /* 0x080fe20000000003 */
[C---:B------:R-:W-:Y:S01]  /*2c80*/  FFMA R5, R30.reuse, R24, R5 ;  /* 0x000000181e057223 */ /* 0x040fe20000000005 */
[----:B------:R-:W-:Y:S01]  /*2c90*/  FFMA R40, R31, R25, R40 ;  /* 0x000000191f287223 */ /* 0x000fe20000000028 */
[----:B------:R-:W0:Y:S01]  /*2ca0*/  LDS.128 R12, [R77+0x1200] ;  /* 0x001200004d0c7984 */ /* 0x000e220000000c00 */
        /* <DEDUP_REMOVED lines=8> */
[----:B------:R-:W1:Y:S01]  /*2d30*/  LDS.128 R16, [R77+0x1300] ;  /* 0x001300004d107984 */ /* 0x000e620000000c00 */
[CC--:B--2---:R-:W-:Y:S01]  /*2d40*/  FFMA R89, R21.reuse, R32.reuse, R58 ;  /* 0x0000002015597223 */ /* 0x0c4fe2000000003a */
[C---:B------:R-:W-:Y:S01]  /*2d50*/  FFMA R49, R20.reuse, R32, R59 ;  /* 0x0000002014317223 */ /* 0x040fe2000000003b */
[CC--:B------:R-:W-:Y:S01]  /*2d60*/  FFMA R50, R20.reuse, R33.reuse, R54 ;  /* 0x0000002114327223 */ /* 0x0c0fe20000000036 */
[----:B------:R-:W2:Y:S01]  /*2d70*/  LDS.128 R24, [R79+0x1300] ;  /* 0x001300004f187984 */ /* 0x000ea20000000c00 */
[CC--:B------:R-:W-:Y:S01]  /*2d80*/  FFMA R93, R20.reuse, R34.reuse, R57 ;  /* 0x00000022145d7223 */ /* 0x0c0fe20000000039 */
[C---:B------:R-:W-:Y:S01]  /*2d90*/  FFMA R58, R21.reuse, R33, R56 ;  /* 0x00000021153a7223 */ /* 0x040fe20000000038 */
[-C--:B------:R-:W-:Y:S01]  /*2da0*/  FFMA R110, R20, R35.reuse, R60 ;  /* 0x00000023146e7223 */ /* 0x080fe2000000003c */
[C---:B------:R-:W-:Y:S01]  /*2db0*/  FFMA R101, R21.reuse, R34, R61 ;  /* 0x0000002215657223 */ /* 0x040fe2000000003d */
[-C--:B------:R-:W-:Y:S01]  /*2dc0*/  FFMA R64, R21, R35.reuse, R64 ;  /* 0x0000002315407223 */ /* 0x080fe20000000040 */
        /* <DEDUP_REMOVED lines=8> */
[C---:B------:R-:W-:Y:S01]  /*2e50*/  FFMA R65, R28.reuse, R32, R71 ;  /* 0x000000201c417223 */ /* 0x040fe20000000047 */
[C---:B------:R-:W-:Y:S01]  /*2e60*/  FFMA R70, R28.reuse, R33, R74 ;  /* 0x000000211c467223 */ /* 0x040fe2000000004a */
[C---:B------:R-:W-:Y:S01]  /*2e70*/  FFMA R63, R28.reuse, R34, R69 ;  /* 0x000000221c3f7223 */ /* 0x040fe20000000045 */
[----:B------:R-:W-:Y:S01]  /*2e80*/  FFMA R66, R28, R35, R76 ;  /* 0x000000231c427223 */ /* 0x000fe2000000004c */
[C---:B------:R-:W-:Y:S01]  /*2e90*/  FFMA R23, R30.reuse, R32, R37 ;  /* 0x000000201e177223 */ /* 0x040fe20000000025 */
[CC--:B------:R-:W-:Y:S01]  /*2ea0*/  FFMA R20, R30.reuse, R33.reuse, R36 ;  /* 0x000000211e147223 */ /* 0x0c0fe20000000024 */
[C---:B------:R-:W-:Y:S01]  /*2eb0*/  FFMA R21, R30.reuse, R34, R39 ;  /* 0x000000221e157223 */ /* 0x040fe20000000027 */
[C---:B------:R-:W-:Y:S01]  /*2ec0*/  FFMA R99, R29.reuse, R32, R78 ;  /* 0x000000201d637223 */ /* 0x040fe2000000004e */
[C---:B------:R-:W-:Y:S01]  /*2ed0*/  FFMA R22, R29.reuse, R33, R80 ;  /* 0x000000211d167223 */ /* 0x040fe20000000050 */
[CC--:B------:R-:W-:Y:S01]  /*2ee0*/  FFMA R28, R29.reuse, R35.reuse, R82 ;  /* 0x000000231d1c7223 */ /* 0x0c0fe20000000052 */
[----:B------:R-:W-:Y:S01]  /*2ef0*/  FFMA R30, R30, R35, R38 ;  /* 0x000000231e1e7223 */ /* 0x000fe20000000026 */
[----:B------:R-:W-:Y:S01]  /*2f00*/  FFMA R53, R29, R34, R73 ;  /* 0x000000221d357223 */ /* 0x000fe20000000049 */
[C---:B------:R-:W-:Y:S01]  /*2f10*/  FFMA R85, R31.reuse, R32, R84 ;  /* 0x000000201f557223 */ /* 0x040fe20000000054 */
[C---:B------:R-:W-:Y:S01]  /*2f20*/  FFMA R78, R31.reuse, R33, R86 ;  /* 0x000000211f4e7223 */ /* 0x040fe20000000056 */
[C---:B------:R-:W-:Y:S01]  /*2f30*/  FFMA R61, R31.reuse, R34, R75 ;  /* 0x000000221f3d7223 */ /* 0x040fe2000000004b */
[----:B------:R-:W-:Y:S01]  /*2f40*/  FFMA R68, R31, R35, R88 ;  /* 0x000000231f447223 */ /* 0x000fe20000000058 */
[CC--:B0-----:R-:W-:Y:S01]  /*2f50*/  FFMA R76, R8.reuse, R13.reuse, R102 ;  /* 0x0000000d084c7223 */ /* 0x0c1fe20000000066 */
[-C--:B------:R-:W-:Y:S01]  /*2f60*/  FFMA R51, R8, R14.reuse, R87 ;  /* 0x0000000e08337223 */ /* 0x080fe20000000057 */
[CC--:B------:R-:W-:Y:S01]  /*2f70*/  FFMA R82, R11.reuse, R13.reuse, R98 ;  /* 0x0000000d0b527223 */ /* 0x0c0fe20000000062 */
[----:B------:R-:W-:Y:S01]  /*2f80*/  FFMA R71, R11, R14, R83 ;  /* 0x0000000e0b477223 */ /* 0x000fe20000000053 */
[----:B------:R-:W-:Y:S01]  /*2f90*/  FFMA R38, R10, R13, R100 ;  /* 0x0000000d0a267223 */ /* 0x000fe20000000064 */
[----:B------:R-:W-:Y:S01]  /*2fa0*/  FFMA R95, R8, R12, R95 ;  /* 0x0000000c085f7223 */ /* 0x000fe2000000005f */
[C---:B-1----:R-:W-:Y:S01]  /*2fb0*/  FFMA R102, R9.reuse, R17, R58 ;  /* 0x0000001109667223 */ /* 0x042fe2000000003a */
[----:B------:R-:W-:Y:S01]  /*2fc0*/  FFMA R36, R9, R19, R64 ;  /* 0x0000001309247223 */ /* 0x000fe20000000040 */
        /* <DEDUP_REMOVED lines=10> */
[----:B------:R-:W-:Y:S01]  /*3070*/  FFMA R64, R25, R12, R0 ;  /* 0x0000000c19407223 */ /* 0x000fe20000000000 */
[C---:B------:R-:W-:Y:S01]  /*3080*/  FFMA R49, R8.reuse, R16, R49 ;  /* 0x0000001008317223 */ /* 0x040fe20000000031 */
[C---:B------:R-:W-:Y:S01]  /*3090*/  FFMA R50, R8.reuse, R17, R50 ;  /* 0x0000001108327223 */ /* 0x040fe20000000032 */
[C---:B------:R-:W-:Y:S01]  /*30a0*/  FFMA R93, R8.reuse, R18, R93 ;  /* 0x00000012085d7223 */ /* 0x040fe2000000005d */
[----:B------:R-:W-:Y:S01]  /*30b0*/  FFMA R110, R8, R19, R110 ;  /* 0x00000013086e7223 */ /* 0x000fe2000000006e */
[C---:B------:R-:W-:Y:S01]  /*30c0*/  FFMA R89, R9.reuse, R16, R89 ;  /* 0x0000001009597223 */ /* 0x040fe20000000059 */
        /* <DEDUP_REMOVED lines=20> */
[----:B------:R-:W-:Y:S01]  /*3210*/  FFMA R48, R8, R15, R48 ;  /* 0x0000000f08307223 */ /* 0x000fe20000000030 */
[C---:B------:R-:W-:Y:S01]  /*3220*/  FFMA R108, R9.reuse, R12, R108 ;  /* 0x0000000c096c7223 */ /* 0x040fe2000000006c */
[C---:B------:R-:W-:Y:S01]  /*3230*/  FFMA R106, R9.reuse, R13, R106 ;  /* 0x0000000d096a7223 */ /* 0x040fe2000000006a */
[----:B------:R-:W-:Y:S01]  /*3240*/  LDS.128 R20, [R77+0x1500] ;  /* 0x001500004d147984 */ /* 0x000fe20000000c00 */
[C---:B------:R-:W-:Y:S01]  /*3250*/  FFMA R91, R9.reuse, R14, R91 ;  /* 0x0000000e095b7223 */ /* 0x040fe2000000005b */
[-C--:B------:R-:W-:Y:S01]  /*3260*/  FFMA R104, R9, R15.reuse, R104 ;  /* 0x0000000f09687223 */ /* 0x080fe20000000068 */
[C---:B------:R-:W-:Y:S01]  /*3270*/  FFMA R37, R10.reuse, R12, R81 ;  /* 0x0000000c0a257223 */ /* 0x040fe20000000051 */
[----:B------:R-:W0:Y:S01]  /*3280*/  LDS.128 R16, [R79+0x1500] ;  /* 0x001500004f107984 */ /* 0x000e220000000c00 */
[C---:B------:R-:W-:Y:S01]  /*3290*/  FFMA R39, R10.reuse, R14, R97 ;  /* 0x0000000e0a277223 */ /* 0x040fe20000000061 */
[-C--:B------:R-:W-:Y:S01]  /*32a0*/  FFMA R100, R10, R15.reuse, R116 ;  /* 0x0000000f0a647223 */ /* 0x080fe20000000074 */
[C---:B------:R-:W-:Y:S01]  /*32b0*/  FFMA R96, R11.reuse, R12, R96 ;  /* 0x0000000c0b607223 */ /* 0x040fe20000000060 */
[----:B------:R-:W-:Y:S01]  /*32c0*/  FFMA R80, R11, R15, R114 ;  /* 0x0000000f0b507223 */ /* 0x000fe20000000072 */
[C---:B------:R-:W-:Y:S01]  /*32d0*/  FFMA R62, R25.reuse, R13, R90 ;  /* 0x0000000d193e7223 */ /* 0x040fe2000000005a */
[----:B------:R-:W1:Y:S01]  /*32e0*/  LDS.128 R8, [R79+0x1400] ;  /* 0x001400004f087984 */ /* 0x000e620000000c00 */
        /* <DEDUP_REMOVED lines=10> */
[----:B------:R-:W-:Y:S01]  /*3390*/  LDS.128 R12, [R79+0x1600] ;  /* 0x001600004f0c7984 */ /* 0x000fe20000000c00 */
        /* <DEDUP_REMOVED lines=16> */
[C---:B-1----:R-:W-:Y:S01]  /*34a0*/  FFMA R81, R8.reuse, R28, R95 ;  /* 0x0000001c08517223 */ /* 0x042fe2000000005f */
        /* <DEDUP_REMOVED lines=40> */
[----:B------:R-:W0:Y:S01]  /*3730*/  LDS.128 R32, [R77+0x1600] ;  /* 0x001600004d207984 */ /* 0x000e220000000c00 */
[C---:B------:R-:W-:Y:S01]  /*3740*/  FFMA R54, R19.reuse, R29, R54 ;  /* 0x0000001d13367223 */ /* 0x040fe20000000036 */
[C---:B------:R-:W-:Y:S01]  /*3750*/  FFMA R25, R18.reuse, R28, R25 ;  /* 0x0000001c12197223 */ /* 0x040fe20000000019 */
[C---:B------:R-:W-:Y:S01]  /*3760*/  FFMA R5, R18.reuse, R30, R5 ;  /* 0x0000001e12057223 */ /* 0x040fe20000000005 */
[----:B------:R-:W1:Y:S01]  /*3770*/  LDS.128 R8, [R77+0x1700] ;  /* 0x001700004d087984 */ /* 0x000e620000000c00 */
[-C--:B------:R-:W-:Y:S01]  /*3780*/  FFMA R6, R18, R31.reuse, R6 ;  /* 0x0000001f12067223 */ /* 0x080fe20000000006 */
        /* <DEDUP_REMOVED lines=8> */
[----:B------:R-:W-:Y:S01]  /*3810*/  FFMA R82, R15, R33, R82 ;  /* 0x000000210f527223 */ /* 0x000fe20000000052 */
[C---:B------:R-:W-:Y:S01]  /*3820*/  FFMA R81, R12.reuse, R32, R81 ;  /* 0x000000200c517223 */ /* 0x040fe20000000051 */
[C---:B------:R-:W-:Y:S01]  /*3830*/  FFMA R51, R12.reuse, R34, R51 ;  /* 0x000000220c337223 */ /* 0x040fe20000000033 */
[C---:B------:R-:W-:Y:S01]  /*3840*/  FFMA R48, R12.reuse, R35, R48 ;  /* 0x000000230c307223 */ /* 0x040fe20000000030 */
[----:B-1----:R-:W-:Y:S01]  /*3850*/  FFMA R49, R12, R8, R49 ;  /* 0x000000080c317223 */ /* 0x002fe20000000031 */
        /* <DEDUP_REMOVED lines=14> */
[CC--:B------:R-:W-:Y:S01]  /*3940*/  FFMA R27, R21.reuse, R10.reuse, R27 ;  /* 0x0000000a151b7223 */ /* 0x0c0fe2000000001b */
[----:B------:R-:W-:Y:S01]  /*3950*/  FFMA R20, R21, R11, R16 ;  /* 0x0000000b15147223 */ /* 0x000fe20000000010 */
[-C--:B------:R-:W-:Y:S01]  /*3960*/  FFMA R2, R22, R33.reuse, R2 ;  /* 0x0000002116027223 */ /* 0x080fe20000000002 */
        /* <DEDUP_REMOVED lines=33> */
[----:B------:R-:W-:Y:S01]  /*3b80*/  LDS.128 R12, [R77+0x1900] ;  /* 0x001900004d0c7984 */ /* 0x000fe20000000c00 */
[CC--:B------:R-:W-:Y:S01]  /*3b90*/  FFMA R25, R22.reuse, R32.reuse, R25 ;  /* 0x0000002016197223 */ /* 0x0c0fe20000000019 */
[CC--:B------:R-:W-:Y:S01]  /*3ba0*/  FFMA R6, R22.reuse, R35.reuse, R6 ;  /* 0x0000002316067223 */ /* 0x0c0fe20000000006 */
[C---:B------:R-:W-:Y:S01]  /*3bb0*/  FFMA R52, R23.reuse, R32, R52 ;  /* 0x0000002017347223 */ /* 0x040fe20000000034 */
[----:B------:R-:W0:Y:S01]  /*3bc0*/  LDS.128 R8, [R79+0x1900] ;  /* 0x001900004f087984 */ /* 0x000e220000000c00 */
[C---:B------:R-:W-:Y:S01]  /*3bd0*/  FFMA R60, R23.reuse, R35, R60 ;  /* 0x00000023173c7223 */ /* 0x040fe2000000003c */
[-C--:B------:R-:W-:Y:S01]  /*3be0*/  FFMA R5, R22, R34.reuse, R5 ;  /* 0x0000002216057223 */ /* 0x080fe20000000005 */
[----:B------:R-:W-:Y:S01]  /*3bf0*/  FFMA R53, R23, R34, R53 ;  /* 0x0000002217357223 */ /* 0x000fe20000000035 */
[----:B------:R-:W1:Y:S01]  /*3c00*/  LDS.128 R16, [R79+0x1800] ;  /* 0x001800004f107984 */ /* 0x000e620000000c00 */
        /* <DEDUP_REMOVED lines=61> */
[C---:B------:R-:W-:Y:S01]  /*3fe0*/  FFMA R5, R10.reuse, R30, R5 ;  /* 0x0000001e0a057223 */ /* 0x040fe20000000005 */
[----:B------:R-:W-:Y:S01]  /*3ff0*/  FFMA R6, R10, R31, R6 ;  /* 0x0000001f0a067223 */ /* 0x000fe20000000006 */
[C---:B------:R-:W-:Y:S01]  /*4000*/  FFMA R52, R11.reuse, R28, R52 ;  /* 0x0000001c0b347223 */ /* 0x040fe20000000034 */
[----:B------:R-:W2:Y:S01]  /*4010*/  LDS.128 R12, [R79+0x1b00] ;  /* 0x001b00004f0c7984 */ /* 0x000ea20000000c00 */
        /* <DEDUP_REMOVED lines=55> */
[----:B------:R-:W-:Y:S01]  /*4390*/  FFMA R12, R13, R19, R32 ;  /* 0x000000130d0c7223 */ /* 0x000fe20000000020 */
[----:B------:R-:W0:Y:S01]  /*43a0*/  LDS.128 R84, [R79+0x1c00] ;  /* 0x001c00004f547984 */ /* 0x000e220000000c00 */
[----:B------:R-:W-:Y:S01]  /*43b0*/  FFMA R96, R15, R96, R33 ;  /* 0x000000600f607223 */ /* 0x000fe20000000021 */
        /* <DEDUP_REMOVED lines=9> */
[C---:B------:R-:W-:Y:S01]  /*4450*/  FFMA R60, R15.reuse, R19, R60 ;  /* 0x000000130f3c7223 */ /* 0x040fe2000000003c */
[C---:B------:R-:W-:Y:S01]  /*4460*/  FFMA R78, R15.reuse, R97, R78 ;  /* 0x000000610f4e7223 */ /* 0x040fe2000000004e */
[C---:B------:R-:W-:Y:S01]  /*4470*/  FFMA R61, R15.reuse, R98, R61 ;  /* 0x000000620f3d7223 */ /* 0x040fe2000000003d */
[----:B------:R-:W-:Y:S01]  /*4480*/  FFMA R68, R15, R99, R68 ;  /* 0x000000630f447223 */ /* 0x000fe20000000044 */
[----:B------:R-:W-:Y:S01]  /*4490*/  LDS.128 R16, [R79+0x1e00] ;  /* 0x001e00004f107984 */ /* 0x000fe20000000c00 */
[----:B------:R-:W3:Y:S01]  /*44a0*/  LDC.64 R98, c[0x0][0x390] ;  /* 0x0000e400ff627b82 */ /* 0x000ee20000000a00 */
        /* <DEDUP_REMOVED lines=17> */
[C---:B--2---:R-:W-:Y:S01]  /*45c0*/  FFMA R15, R33.reuse, R28, R23 ;  /* 0x0000001c210f7223 */ /* 0x044fe20000000017 */
[C---:B------:R-:W-:Y:S01]  /*45d0*/  FFMA R13, R33.reuse, R30, R21 ;  /* 0x0000001e210d7223 */ /* 0x040fe20000000015 */
[C---:B------:R-:W-:Y:S01]  /*45e0*/  FFMA R64, R33.reuse, R24, R64 ;  /* 0x0000001821407223 */ /* 0x040fe20000000040 */
[----:B------:R-:W0:Y:S01]  /*45f0*/  LDS.128 R20, [R77+0x1e00] ;  /* 0x001e00004d147984 */ /* 0x000e220000000c00 */
[C---:B------:R-:W-:Y:S01]  /*4600*/  FFMA R62, R33.reuse, R25, R62 ;  /* 0x00000019213e7223 */ /* 0x040fe2000000003e */
[C---:B------:R-:W-:Y:S01]  /*4610*/  FFMA R55, R33.reuse, R26, R55 ;  /* 0x0000001a21377223 */ /* 0x040fe20000000037 */
[C---:B------:R-:W-:Y:S01]  /*4620*/  FFMA R12, R33.reuse, R27, R12 ;  /* 0x0000001b210c7223 */ /* 0x040fe2000000000c */
[C---:B------:R-:W-:Y:S01]  /*4630*/  FFMA R10, R33.reuse, R29, R10 ;  /* 0x0000001d210a7223 */ /* 0x040fe2000000000a */
[----:B------:R-:W-:Y:S01]  /*4640*/  FFMA R8, R33, R31, R8 ;  /* 0x0000001f21087223 */ /* 0x000fe20000000008 */
[C---:B------:R-:W-:Y:S01]  /*4650*/  FFMA R57, R32.reuse, R24, R57 ;  /* 0x0000001820397223 */ /* 0x040fe20000000039 */
[----:B------:R-:W1:Y:S01]  /*4660*/  S2R R33, SR_CTAID.Y ;  /* 0x0000000000217919 */ /* 0x000e620000002600 */
        /* <DEDUP_REMOVED lines=8> */
[----:B------:R-:W2:Y:S01]  /*46f0*/  S2R R32, SR_CTAID.X ;  /* 0x0000000000207919 */ /* 0x000ea20000002500 */
        /* <DEDUP_REMOVED lines=15> */
[----:B------:R-:W4:Y:S01]  /*47f0*/  LDS.128 R24, [R77+0x1f00] ;  /* 0x001f00004d187984 */ /* 0x000f220000000c00 */
[-C--:B------:R-:W-:Y:S01]  /*4800*/  FFMA R74, R87, R29.reuse, R74 ;  /* 0x0000001d574a7223 */ /* 0x080fe2000000004a */
[C---:B------:R-:W-:Y:S01]  /*4810*/  FFMA R0, R34.reuse, R29, R0 ;  /* 0x0000001d22007223 */ /* 0x040fe20000000000 */
[-C--:B------:R-:W-:Y:S01]  /*4820*/  FFMA R41, R85, R28.reuse, R41 ;  /* 0x0000001c55297223 */ /* 0x080fe20000000029 */
[-C--:B------:R-:W-:Y:S01]  /*4830*/  FFMA R69, R87, R28.reuse, R69 ;  /* 0x0000001c57457223 */ /* 0x080fe20000000045 */
[----:B------:R-:W-:Y:S01]  /*4840*/  FFMA R9, R34, R28, R9 ;  /* 0x0000001c22097223 */ /* 0x000fe20000000009 */
[----:B------:R-:W-:Y:S01]  /*4850*/  FFMA R36, R85, R31, R36 ;  /* 0x0000001f55247223 */ /* 0x000fe20000000024 */
[----:B-1----:R-:W-:Y:S01]  /*4860*/  LEA R33, R33, R4, 0x5 ;  /* 0x0000000421217211 */ /* 0x002fe200078e28ff */
[----:B------:R-:W-:Y:S01]  /*4870*/  FFMA R4, R35, R29, R78 ;  /* 0x0000001d23047223 */ /* 0x000fe2000000004e */
[----:B0-----:R-:W-:Y:S01]  /*4880*/  FFMA R29, R16, R21, R76 ;  /* 0x00000015101d7223 */ /* 0x001fe2000000004c */
[-C--:B------:R-:W-:Y:S01]  /*4890*/  FFMA R56, R87, R31.reuse, R56 ;  /* 0x0000001f57387223 */ /* 0x080fe20000000038 */
[----:B------:R-:W0:Y:S01]  /*48a0*/  LDS.128 R76, [R79+0x1f00] ;  /* 0x001f00004f4c7984 */ /* 0x000e220000000c00 */
[-C--:B------:R-:W-:Y:S01]  /*48b0*/  FFMA R14, R34, R31.reuse, R14 ;  /* 0x0000001f220e7223 */ /* 0x080fe2000000000e */
[----:B------:R-:W-:Y:S01]  /*48c0*/  FFMA R68, R35, R31, R68 ;  /* 0x0000001f23447223 */ /* 0x000fe20000000044 */
[----:B------:R-:W-:Y:S01]  /*48d0*/  FFMA R31, R16, R23, R48 ;  /* 0x00000017101f7223 */ /* 0x000fe20000000030 */
[----:B------:R-:W-:Y:S01]  /*48e0*/  FFMA R43, R85, R30, R43 ;  /* 0x0000001e552b7223 */ /* 0x000fe2000000002b */
[----:B--2---:R-:W-:Y:S01]  /*48f0*/  LEA R32, R32, R7, 0x5 ;  /* 0x0000000720207211 */ /* 0x004fe200078e28ff */
[----:B------:R-:W-:Y:S01]  /*4900*/  FFMA R7, R35, R28, R96 ;  /* 0x0000001c23077223 */ /* 0x000fe20000000060 */
[----:B------:R-:W-:Y:S01]  /*4910*/  SHF.L.U32 R28, R33, 0x2, RZ ;  /* 0x00000002211c7819 */ /* 0x000fe200000006ff */
[-C--:B------:R-:W-:Y:S01]  /*4920*/  FFMA R67, R87, R30.reuse, R67 ;  /* 0x0000001e57437223 */ /* 0x080fe20000000043 */
[----:B------:R-:W-:Y:S01]  /*4930*/  SHF.L.U32 R33, R32, 0x2, RZ ;  /* 0x0000000220217819 */ /* 0x000fe200000006ff */
[-C--:B------:R-:W-:Y:S01]  /*4940*/  FFMA R3, R34, R30.reuse, R3 ;  /* 0x0000001e22037223 */ /* 0x080fe20000000003 */
[----:B------:R-:W-:Y:S01]  /*4950*/  FFMA R61, R35, R30, R61 ;  /* 0x0000001e233d7223 */ /* 0x000fe2000000003d */
[----:B------:R-:W-:Y:S01]  /*4960*/  FFMA R30, R16, R22, R51 ;  /* 0x00000016101e7223 */ /* 0x000fe20000000033 */
[C---:B------:R-:W-:Y:S01]  /*4970*/  IADD3 R32, PT, PT, R28.reuse, 0x40, RZ ;  /* 0x000000401c207810 */ /* 0x040fe20007ffe0ff */
[----:B------:R-:W-:-:S02]  /*4980*/  IMAD R101, R28, R94, R33 ;  /* 0x0000005e1c657224 */ /* 0x000fc400078e0221 */
[-C--:B------:R-:W-:Y:S01]  /*4990*/  FFMA R28, R16, R20.reuse, R81 ;  /* 0x00000014101c7223 */ /* 0x080fe20000000051 */
[----:B------:R-:W-:Y:S01]  /*49a0*/  FFMA R44, R17, R20, R44 ;  /* 0x00000014112c7223 */ /* 0x000fe2000000002c */
[----:B---3--:R-:W-:-:S04]  /*49b0*/  IMAD.WIDE R100, R101, 0x4, R98 ;  /* 0x0000000465647825 */ /* 0x008fc800078e0262 */
[----:B------:R-:W-:Y:S01]  /*49c0*/  IMAD R97, R32, R94, R33 ;  /* 0x0000005e20617224 */ /* 0x000fe200078e0221 */
[----:B------:R1:W-:Y:S03]  /*49d0*/  STG.E.128 desc[UR12][R100.64], R28 ;  /* 0x0000001c64007986 */ /* 0x0003e6000c101d0c */
[----:B------:R-:W-:-:S04]  /*49e0*/  IMAD.WIDE R96, R97, 0x4, R98 ;  /* 0x0000000461607825 */ /* 0x000fc800078e0262 */
[C---:B----4-:R-:W-:Y:S01]  /*49f0*/  FFMA R48, R16.reuse, R24, R49 ;  /* 0x0000001810307223 */ /* 0x050fe20000000031 */
[C---:B------:R-:W-:Y:S01]  /*4a00*/  FFMA R49, R16.reuse, R25, R50 ;  /* 0x0000001910317223 */ /* 0x040fe20000000032 */
[C---:B------:R-:W-:Y:S01]  /*4a10*/  FFMA R50, R16.reuse, R26, R45 ;  /* 0x0000001a10327223 */ /* 0x040fe2000000002d */
[----:B------:R-:W-:Y:S01]  /*4a20*/  FFMA R51, R16, R27, R92 ;  /* 0x0000001b10337223 */ /* 0x000fe2000000005c */
[----:B------:R-:W-:Y:S01]  /*4a30*/  FFMA R45, R17, R21, R46 ;  /* 0x00000015112d7223 */ /* 0x000fe2000000002e */
[----:B------:R-:W-:-:S04]  /*4a40*/  IMAD.WIDE R92, R94, 0x4, R100 ;  /* 0x000000045e5c7825 */ /* 0x000fc800078e0264 */
[C---:B------:R-:W-:Y:S01]  /*4a50*/  FFMA R46, R17.reuse, R22, R47 ;  /* 0x00000016112e7223 */ /* 0x040fe2000000002f */
[C---:B------:R-:W-:Y:S01]  /*4a60*/  FFMA R47, R17.reuse, R23, R40 ;  /* 0x00000017112f7223 */ /* 0x040fe20000000028 */
[C---:B------:R-:W-:Y:S01]  /*4a70*/  FFMA R40, R17.reuse, R24, R41 ;  /* 0x0000001811287223 */ /* 0x040fe20000000029 */
[C---:B------:R-:W-:Y:S01]  /*4a80*/  FFMA R41, R17.reuse, R25, R42 ;  /* 0x0000001911297223 */ /* 0x040fe2000000002a */
[C---:B------:R-:W-:Y:S01]  /*4a90*/  FFMA R42, R17.reuse, R26, R43 ;  /* 0x0000001a112a7223 */ /* 0x040fe2000000002b */
[-C--:B------:R-:W-:Y:S01]  /*4aa0*/  FFMA R35, R18, R27.reuse, R86 ;  /* 0x0000001b12237223 */ /* 0x080fe20000000056 */
[----:B------:R-:W-:Y:S01]  /*4ab0*/  FFMA R43, R17, R27, R36 ;  /* 0x0000001b112b7223 */ /* 0x000fe20000000024 */
[----:B------:R-:W-:-:S04]  /*4ac0*/  IMAD.WIDE R86, R94, 0x4, R92 ;  /* 0x000000045e567825 */ /* 0x000fc800078e025c */
        /* <DEDUP_REMOVED lines=15> */
[----:B------:R-:W-:Y:S01]  /*4bc0*/  IMAD.WIDE R74, R94, 0x4, R86 ;  /* 0x000000045e4a7825 */ /* 0x000fe200078e0256 */
[----:B------:R1:W-:Y:S03]  /*4bd0*/  STG.E.128 desc[UR12][R100.64+0x100], R48 ;  /* 0x0001003064007986 */ /* 0x0003e6000c101d0c */
[C---:B0-----:R-:W-:Y:S01]  /*4be0*/  FFMA R56, R76.reuse, R20, R57 ;  /* 0x000000144c387223 */ /* 0x041fe20000000039 */
[C---:B------:R-:W-:Y:S01]  /*4bf0*/  FFMA R57, R76.reuse, R21, R58 ;  /* 0x000000154c397223 */ /* 0x040fe2000000003a */
[C---:B------:R-:W-:Y:S01]  /*4c00*/  FFMA R58, R76.reuse, R22, R59 ;  /* 0x000000164c3a7223 */ /* 0x040fe2000000003b */
[----:B------:R-:W-:Y:S01]  /*4c10*/  STG.E.128 desc[UR12][R92.64], R44 ;  /* 0x0000002c5c007986 */ /* 0x000fe2000c101d0c */
[----:B------:R-:W-:-:S03]  /*4c20*/  FFMA R59, R76, R23, R72 ;  /* 0x000000174c3b7223 */ /* 0x000fc60000000048 */
[----:B------:R-:W-:Y:S04]  /*4c30*/  STG.E.128 desc[UR12][R92.64+0x100], R40 ;  /* 0x000100285c007986 */ /* 0x000fe8000c101d0c */
[----:B------:R-:W-:Y:S04]  /*4c40*/  STG.E.128 desc[UR12][R86.64], R36 ;  /* 0x0000002456007986 */ /* 0x000fe8000c101d0c */
[----:B------:R0:W-:Y:S01]  /*4c50*/  STG.E.128 desc[UR12][R86.64+0x100], R32 ;  /* 0x0001002056007986 */ /* 0x0001e2000c101d0c */
[C---:B-1----:R-:W-:Y:S01]  /*4c60*/  FFMA R48, R76.reuse, R24, R65 ;  /* 0x000000184c307223 */ /* 0x042fe20000000041 */
[----:B------:R-:W-:-:S02]  /*4c70*/  FFMA R49, R76, R25, R70 ;  /* 0x000000194c317223 */ /* 0x000fc40000000046 */
[----:B------:R1:W-:Y:S01]  /*4c80*/  STG.E.128 desc[UR12][R74.64+0x100], R16 ;  /* 0x000100104a007986 */ /* 0x0003e2000c101d0c */
[C---:B------:R-:W-:Y:S01]  /*4c90*/  FFMA R50, R76.reuse, R26, R63 ;  /* 0x0000001a4c327223 */ /* 0x040fe2000000003f */
[----:B------:R-:W-:Y:S02]  /*4ca0*/  FFMA R51, R76, R27, R66 ;  /* 0x0000001b4c337223 */ /* 0x000fe40000000042 */
[----:B------:R2:W-:Y:S04]  /*4cb0*/  STG.E.128 desc[UR12][R74.64], R28 ;  /* 0x0000001c4a007986 */ /* 0x0005e8000c101d0c */
[----:B------:R-:W-:Y:S04]  /*4cc0*/  STG.E.128 desc[UR12][R96.64], R56 ;  /* 0x0000003860007986 */ /* 0x000fe8000c101d0c */
[----:B------:R-:W-:Y:S01]  /*4cd0*/  STG.E.128 desc[UR12][R96.64+0x100], R48 ;  /* 0x0001003060007986 */ /* 0x000fe2000c101d0c */
        /* <DEDUP_REMOVED lines=8> */
[----:B--2---:R-:W-:Y:S01]  /*4d60*/  FFMA R29, R78, R21, R2 ;  /* 0x000000154e1d7223 */ /* 0x004fe20000000002 */
[----:B------:R-:W-:-:S04]  /*4d70*/  IMAD.WIDE R2, R94, 0x4, R96 ;  /* 0x000000045e027825 */ /* 0x000fc800078e0260 */
[CC--:B------:R-:W-:Y:S01]  /*4d80*/  FFMA R8, R78.reuse, R24.reuse, R9 ;  /* 0x000000184e087223 */ /* 0x0c0fe20000000009 */
[C---:B------:R-:W-:Y:S01]  /*4d90*/  FFMA R31, R78.reuse, R23, R6 ;  /* 0x000000174e1f7223 */ /* 0x040fe20000000006 */
[----:B------:R-:W-:Y:S01]  /*4da0*/  FFMA R24, R79, R24, R7 ;  /* 0x000000184f187223 */ /* 0x000fe20000000007 */
[----:B------:R-:W-:Y:S01]  /*4db0*/  FFMA R18, R77, R26, R13 ;  /* 0x0000001a4d127223 */ /* 0x000fe2000000000d */
[----:B------:R-:W-:Y:S01]  /*4dc0*/  FFMA R28, R78, R20, R11 ;  /* 0x000000144e1c7223 */ /* 0x000fe2000000000b */
[----:B------:R-:W-:-:S04]  /*4dd0*/  IMAD.WIDE R6, R94, 0x4, R2 ;  /* 0x000000045e067825 */ /* 0x000fc800078e0202 */
        /* <DEDUP_REMOVED lines=11> */
[----:B------:R-:W-:Y:S04]  /*4e90*/  STG.E.128 desc[UR12][R2.64], R32 ;  /* 0x0000002002007986 */ /* 0x000fe8000c101d0c */
[----:B------:R-:W-:Y:S04]  /*4ea0*/  STG.E.128 desc[UR12][R2.64+0x100], R16 ;  /* 0x0001001002007986 */ /* 0x000fe8000c101d0c */
[----:B------:R-:W-:Y:S04]  /*4eb0*/  STG.E.128 desc[UR12][R6.64], R28 ;  /* 0x0000001c06007986 */ /* 0x000fe8000c101d0c */
[----:B------:R-:W-:Y:S04]  /*4ec0*/  STG.E.128 desc[UR12][R6.64+0x100], R8 ;  /* 0x0001000806007986 */ /* 0x000fe8000c101d0c */
[----:B------:R-:W-:Y:S04]  /*4ed0*/  STG.E.128 desc[UR12][R94.64], R20 ;  /* 0x000000145e007986 */ /* 0x000fe8000c101d0c */
[----:B------:R-:W-:Y:S01]  /*4ee0*/  STG.E.128 desc[UR12][R94.64+0x100], R24 ;  /* 0x000100185e007986 */ /* 0x000fe2000c101d0c */
[----:B------:R-:W-:Y:S05]  /*4ef0*/  EXIT ;  /* 0x000000000000794d */ /* 0x000fea0003800000 */
.L_x_2:
[----:B------:R-:W-:-:S00]  /*4f00*/  BRA `(.L_x_2) ;  /* 0xfffffffc00fc7947 */ /* 0x000fc0000383ffff */
[----:B------:R-:W-:-:S00]  /*4f10*/  NOP ;  /* 0x0000000000007918 */ /* 0x000fc00000000000 */
        /* <DEDUP_REMOVED lines=14> */
.L_x_14:


//--------------------- .text._Z16mySgemmV2AlignedPfS_S_iii --------------------------
	.section	.text._Z16mySgemmV2AlignedPfS_S_iii,"ax",@progbits
	.align	128
        .global         _Z16mySgemmV2AlignedPfS_S_iii
        .type           _Z16mySgemmV2AlignedPfS_S_iii,@function
        .size           _Z16mySgemmV2AlignedPfS_S_iii,(.L_x_15 - _Z16mySgemmV2AlignedPfS_S_iii)
        .other          _Z16mySgemmV2AlignedPfS_S_iii,@"STO_CUDA_ENTRY STV_DEFAULT"
_Z16mySgemmV2AlignedPfS_S_iii:
.text._Z16mySgemmV2AlignedPfS_S_iii:
[----:B------:R-:W-:Y:S01]  /*0000*/  LDC R1, c[0x0][0x37c] ;  /* 0x0000df00ff017b82 */ /* 0x000fe20000000800 */
[----:B------:R-:W0:Y:S01]  /*0010*/  LDCU UR6, c[0x0][0x3a0] ;  /* 0x00007400ff0677ac */ /* 0x000e220008000800 */
[----:B------:R-:W1:Y:S01]  /*0020*/  S2R R0, SR_TID.X ;  /* 0x0000000000007919 */ /* 0x000e620000002100 */
[----:B------:R-:W-:Y:S02]  /*0030*/  CS2R R66, SRZ ;  /* 0x0000000000427805 */ /* 0x000fe4000001ff00 */
[----:B------:R-:W-:Y:S02]  /*0040*/  CS2R R64, SRZ ;  /* 0x0000000000407805 */ /* 0x000fe4000001ff00 */
[----:B------:R-:W-:Y:S01]  /*0050*/  CS2R R62, SRZ ;  /* 0x00000000003e7805 */ /* 0x000fe2000001ff00 */
[----:B------:R-:W2:Y:S01]  /*0060*/  S2R R3, SR_TID.Y ;  /* 0x0000000000037919 */ /* 0x000ea20000002200 */
[----:B------:R-:W-:Y:S02]  /*0070*/  CS2R R60, SRZ ;  /* 0x00000000003c7805 */ /* 0x000fe4000001ff00 */
[----:B------:R-:W-:-:S02]  /*0080*/  CS2R R58, SRZ ;  /* 0x00000000003a7805 */ /* 0x000fc4000001ff00 */
[----:B------:R-:W-:Y:S02]  /*0090*/  CS2R R56, SRZ ;  /* 0x0000000000387805 */ /* 0x000fe4000001ff00 */
[----:B------:R-:W-:Y:S02]  /*00a0*/  CS2R R54, SRZ ;  /* 0x0000000000367805 */ /* 0x000fe4000001ff00 */
[----:B------:R-:W-:Y:S02]  /*00b0*/  CS2R R52, SRZ ;  /* 0x0000000000347805 */ /* 0x000fe4000001ff00 */
[----:B------:R-:W-:Y:S02]  /*00c0*/  CS2R R50, SRZ ;  /* 0x0000000000327805 */ /* 0x000fe4000001ff00 */
[----:B------:R-:W-:Y:S02]  /*00d0*/  CS2R R48, SRZ ;  /* 0x0000000000307805 */ /* 0x000fe4000001ff00 */
[----:B------:R-:W-:-:S02]  /*00e0*/  CS2R R46, SRZ ;  /* 0x00000000002e7805 */ /* 0x000fc4000001ff00 */
[----:B------:R-:W-:Y:S02]  /*00f0*/  CS2R R44, SRZ ;  /* 0x00000000002c7805 */ /* 0x000fe4000001ff00 */
[----:B------:R-:W-:Y:S02]  /*0100*/  CS2R R42, SRZ ;  /* 0x00000000002a7805 */ /* 0x000fe4000001ff00 */
[----:B------:R-:W-:Y:S02]  /*0110*/  CS2R R40, SRZ ;  /* 0x0000000000287805 */ /* 0x000fe4000001ff00 */
[----:B------:R-:W-:Y:S01]  /*0120*/  CS2R R38, SRZ ;  /* 0x0000000000267805 */ /* 0x000fe2000001ff00 */
[----:B0-----:R-:W-:Y:S01]  /*0130*/  UISETP.GE.AND UP0, UPT, UR6, 0x1, UPT ;  /* 0x000000010600788c */ /* 0x001fe2000bf06270 */
        /* <DEDUP_REMOVED lines=16> */
[----:B------:R-:W-:Y:S01]  /*0240*/  CS2R R4, SRZ ;  /* 0x0000000000047805 */ /* 0x000fe2000001ff00 */
[----:B------:R-:W0:Y:S01]  /*0250*/  LDCU.64 UR8, c[0x0][0x358] ;  /* 0x00006b00ff0877ac */ /* 0x000e220008000a00 */
[----:B-12---:R-:W-:Y:S05]  /*0260*/  BRA.U !UP0, `(.L_x_3) ;  /* 0x0000002508687547 */ /* 0x006fea000b800000 */
[----:B------:R-:W1:Y:S01]  /*0270*/  S2R R67, SR_CTAID.Y ;  /* 0x0000000000437919 */ /* 0x000e620000002600 */
[----:B------:R-:W2:Y:S01]  /*0280*/  LDCU UR5, c[0x0][0x360] ;  /* 0x00006c00ff0577ac */ /* 0x000ea20008000800 */
[----:B------:R-:W3:Y:S08]  /*0290*/  S2UR UR4, SR_CTAID.X ;  /* 0x00000000000479c3 */ /* 0x000ef00000002500 */
[----:B------:R-:W4:Y:S01]  /*02a0*/  LDC R68, c[0x0][0x39c] ;  /* 0x0000e700ff447b82 */ /* 0x000f220000000800 */
[----:B--2---:R-:W-:Y:S01]  /*02b0*/  IMAD R0, R3, UR5, R0 ;  /* 0x0000000503007c24 */ /* 0x004fe2000f8e0200 */
[----:B------:R-:W-:-:S04]  /*02c0*/  UIADD3 UR5, UPT, UPT, UR6, 0x7, URZ ;  /* 0x0000000706057890 */ /* 0x000fc8000fffe0ff */
[--C-:B------:R-:W-:Y:S01]  /*02d0*/  SHF.R.U32.HI R2, RZ, 0x1, R0.reuse ;  /* 0x00000001ff027819 */ /* 0x100fe20000011600 */
[----:B------:R-:W-:Y:S01]  /*02e0*/  USHF.R.U32.HI UR5, URZ, 0x3, UR5 ;  /* 0x00000003ff057899 */ /* 0x000fe20008011605 */
[----:B------:R-:W-:Y:S01]  /*02f0*/  SHF.R.U32.HI R3, RZ, 0x5, R0 ;  /* 0x00000005ff037819 */ /* 0x000fe20000011600 */
[----:B---3--:R-:W-:Y:S01]  /*0300*/  USHF.L.U32 UR4, UR4, 0x7, URZ ;  /* 0x0000000704047899 */ /* 0x008fe200080006ff */
[----:B------:R-:W-:Y:S01]  /*0310*/  SHF.L.U32 R0, R0, 0x2, RZ ;  /* 0x0000000200007819 */ /* 0x000fe200000006ff */
[----:B------:R-:W-:Y:S01]  /*0320*/  UIADD3 UR5, UPT, UPT, -UR5, URZ, URZ ;  /* 0x000000ff05057290 */ /* 0x000fe2000fffe1ff */
[----:B-1----:R-:W-:Y:S02]  /*0330*/  LEA R67, R67, R2, 0x7 ;  /* 0x0000000243437211 */ /* 0x002fe400078e38ff */
[C---:B------:R-:W-:Y:S01]  /*0340*/  LOP3.LUT R84, R0.reuse, 0x4, RZ, 0xc0, !PT ;  /* 0x0000000400547812 */ /* 0x040fe200078ec0ff */
[----:B----4-:R-:W-:Y:S01]  /*0350*/  IMAD R3, R3, R68, UR4 ;  /* 0x0000000403037e24 */ /* 0x010fe2000f8e0244 */
[----:B------:R-:W-:-:S03]  /*0360*/  LOP3.LUT R0, R0, 0x7c, RZ, 0xc0, !PT ;  /* 0x0000007c00007812 */ /* 0x000fc600078ec0ff */
[----:B------:R-:W-:Y:S02]  /*0370*/  IMAD R84, R67, UR6, R84 ;  /* 0x0000000643547c24 */ /* 0x000fe4000f8e0254 */
[----:B------:R-:W-:Y:S01]  /*0380*/  HFMA2 R67, -RZ, RZ, 0, 0 ;  /* 0x00000000ff437431 */ /* 0x000fe200000001ff */
[----:B------:R-:W-:-:S07]  /*0390*/  IADD3 R2, PT, PT, R0, R3, RZ ;  /* 0x0000000300027210 */ /* 0x000fce0007ffe0ff */
.L_x_4:
[----:B------:R-:W1:Y:S08]  /*03a0*/  LDC.64 R92, c[0x0][0x380] ;  /* 0x0000e000ff5c7b82 */ /* 0x000e700000000a00 */
[----:B------:R-:W2:Y:S01]  /*03b0*/  LDC.64 R88, c[0x0][0x388] ;  /* 0x0000e200ff587b82 */ /* 0x000ea20000000a00 */
[----:B-1----:R-:W-:-:S06]  /*03c0*/  IMAD.WIDE R92, R84, 0x4, R92 ;  /* 0x00000004545c7825 */ /* 0x002fcc00078e025c */
[----:B0-----:R-:W3:Y:S01]  /*03d0*/  LDG.E.128.CONSTANT R92, desc[UR8][R92.64] ;  /* 0x000000085c5c7981 */ /* 0x001ee2000c1e9d00 */
[----:B--2---:R-:W-:-:S06]  /*03e0*/  IMAD.WIDE R88, R2, 0x4, R88 ;  /* 0x0000000402587825 */ /* 0x004fcc00078e0258 */
[----:B------:R-:W2:Y:S01]  /*03f0*/  LDG.E.128.CONSTANT R88, desc[UR8][R88.64] ;  /* 0x0000000858587981 */ /* 0x000ea2000c1e9d00 */
[----:B------:R-:W0:Y:S01]  /*0400*/  LDCU UR4, c[0x0][0x360] ;  /* 0x00006c00ff0477ac */ /* 0x000e220008000800 */
[----:B------:R-:W1:Y:S01]  /*0410*/  S2UR UR6, SR_CgaCtaId ;  /* 0x00000000000679c3 */ /* 0x000e620000008800 */
[----:B------:R-:W-:Y:S01]  /*0420*/  IADD3 R84, PT, PT, R84, 0x8, RZ ;  /* 0x0000000854547810 */ /* 0x000fe20007ffe0ff */
[----:B------:R-:W0:Y:S01]  /*0430*/  S2R R3, SR_TID.Y ;  /* 0x0000000000037919 */ /* 0x000e220000002200 */
[----:B------:R-:W-:Y:S01]  /*0440*/  UIADD3 UR5, UPT, UPT, UR5, 0x1, URZ ;  /* 0x0000000105057890 */ /* 0x000fe2000fffe0ff */
[----:B------:R-:W0:Y:S03]  /*0450*/  S2R R0, SR_TID.X ;  /* 0x0000000000007919 */ /* 0x000e260000002100 */
[----:B------:R-:W-:Y:S01]  /*0460*/  UISETP.NE.AND UP0, UPT, UR5, URZ, UPT ;  /* 0x000000ff0500728c */ /* 0x000fe2000bf05270 */
[----:B0-----:R-:W-:Y:S01]  /*0470*/  IMAD R68, R3, UR4, R0 ;  /* 0x0000000403447c24 */ /* 0x001fe2000f8e0200 */
[----:B------:R-:W-:-:S02]  /*0480*/  UMOV UR4, 0x400 ;  /* 0x0000040000047882 */ /* 0x000fc40000000000 */
[----:B-1----:R-:W-:Y:S02]  /*0490*/  ULEA UR7, UR6, UR4, 0x18 ;  /* 0x0000000406077291 */ /* 0x002fe4000f8ec0ff */
[C---:B------:R-:W-:Y:S01]  /*04a0*/  SHF.L.U32 R69, R68.reuse, 0xb, RZ ;  /* 0x0000000b44457819 */ /* 0x040fe200000006ff */
[----:B------:R-:W-:Y:S01]  /*04b0*/  UIADD3 UR4, UPT, UPT, UR4, 0x1000, URZ ;  /* 0x0000100004047890 */ /* 0x000fe2000fffe0ff */
[----:B------:R-:W-:Y:S02]  /*04c0*/  SHF.L.U32 R70, R68, 0x1, RZ ;  /* 0x0000000144467819 */ /* 0x000fe400000006ff */
[----:B------:R-:W-:Y:S01]  /*04d0*/  LOP3.LUT R69, R69, 0x800, RZ, 0xc0, !PT ;  /* 0x0000080045457812 */ /* 0x000fe200078ec0ff */
[----:B------:R-:W-:Y:S01]  /*04e0*/  ULEA UR4, UR6, UR4, 0x18 ;  /* 0x0000000406047291 */ /* 0x000fe2000f8ec0ff */
[----:B------:R-:W-:Y:S02]  /*04f0*/  LOP3.LUT R70, R70, 0xfffffffc, RZ, 0xc0, !PT ;  /* 0xfffffffc46467812 */ /* 0x000fe400078ec0ff */
[----:B------:R-:W-:-:S02]  /*0500*/  SHF.L.U32 R68, R68, 0x4, RZ ;  /* 0x0000000444447819 */ /* 0x000fc400000006ff */
[----:B------:R-:W-:Y:S02]  /*0510*/  IADD3 R96, PT, PT, R70, UR7, R69 ;  /* 0x0000000746607c10 */ /* 0x000fe4000fffe045 */
[C---:B------:R-:W-:Y:S02]  /*0520*/  LOP3.LUT R69, R68.reuse, 0xfffffe00, RZ, 0xc0, !PT ;  /* 0xfffffe0044457812 */ /* 0x040fe400078ec0ff */
[----:B------:R-:W-:Y:S02]  /*0530*/  LOP3.LUT R68, R68, 0x1f0, RZ, 0xc0, !PT ;  /* 0x000001f044447812 */ /* 0x000fe400078ec0ff */
[----:B------:R-:W-:Y:S02]  /*0540*/  LEA R86, R3, UR7, 0x4 ;  /* 0x0000000703567c11 */ /* 0x000fe4000f8e20ff */
[----:B------:R-:W-:Y:S02]  /*0550*/  IADD3 R97, PT, PT, R68, UR4, R69 ;  /* 0x0000000444617c10 */ /* 0x000fe4000fffe045 */
[----:B------:R-:W-:Y:S01]  /*0560*/  LEA R85, R0, UR4, 0x4 ;  /* 0x0000000400557c11 */ /* 0x000fe2000f8e20ff */
[----:B---3--:R-:W-:Y:S04]  /*0570*/  STS [R96], R92 ;  /* 0x0000005c60007388 */ /* 0x008fe80000000800 */
[----:B------:R-:W-:Y:S04]  /*0580*/  STS [R96+0x200], R93 ;  /* 0x0002005d60007388 */ /* 0x000fe80000000800 */
[----:B------:R-:W-:Y:S04]  /*0590*/  STS [R96+0x400], R94 ;  /* 0x0004005e60007388 */ /* 0x000fe80000000800 */
[----:B------:R-:W-:Y:S04]  /*05a0*/  STS [R96+0x600], R95 ;  /* 0x0006005f60007388 */ /* 0x000fe80000000800 */
[----:B--2---:R-:W-:Y:S01]  /*05b0*/  STS.128 [R97], R88 ;  /* 0x0000005861007388 */ /* 0x004fe20000000c00 */
[----:B------:R-:W-:Y:S06]  /*05c0*/  BAR.SYNC.DEFER_BLOCKING 0x0 ;  /* 0x0000000000007b1d */ /* 0x000fec0000010000 */
        /* <DEDUP_REMOVED lines=10> */
[CC--:B------:R-:W-:Y:S01]  /*0670*/  FFMA R89, R78.reuse, R72.reuse, R52 ;  /* 0x000000484e597223 */ /* 0x0c0fe20000000034 */
[C---:B------:R-:W-:Y:S01]  /*0680*/  FFMA R60, R79.reuse, R72, R60 ;  /* 0x000000484f3c7223 */ /* 0x040fe2000000003c */
        /* <DEDUP_REMOVED lines=12> */
[----:B------:R-:W-:Y:S01]  /*0750*/  FFMA R54, R77, R75, R47 ;  /* 0x0000004b4d367223 */ /* 0x000fe2000000002f */
[-C--:B------:R-:W-:Y:S01]  /*0760*/  FFMA R91, R68, R73.reuse, R5 ;  /* 0x00000049445b7223 */ /* 0x080fe20000000005 */
[-C--:B------:R-:W-:Y:S01]  /*0770*/  FFMA R21, R70, R73.reuse, R21 ;  /* 0x0000004946157223 */ /* 0x080fe20000000015 */
[-C--:B------:R-:W-:Y:S01]  /*0780*/  FFMA R37, R76, R73.reuse, R37 ;  /* 0x000000494c257223 */ /* 0x080fe20000000025 */
[----:B------:R-:W-:Y:S01]  /*0790*/  FFMA R53, R78, R73, R53 ;  /* 0x000000494e357223 */ /* 0x000fe20000000035 */
[-C--:B------:R-:W-:Y:S01]  /*07a0*/  FFMA R22, R69, R75.reuse, R15 ;  /* 0x0000004b45167223 */ /* 0x080fe2000000000f */
[-C--:B------:R-:W-:Y:S01]  /*07b0*/  FFMA R38, R71, R75.reuse, R31 ;  /* 0x0000004b47267223 */ /* 0x080fe2000000001f */
[----:B------:R-:W-:Y:S01]  /*07c0*/  FFMA R74, R79, R75, R63 ;  /* 0x0000004b4f4a7223 */ /* 0x000fe2000000003f */
[C---:B--2---:R-:W-:Y:S01]  /*07d0*/  FFMA R90, R69.reuse, R80, R16 ;  /* 0x00000050455a7223 */ /* 0x044fe20000000010 */
[C---:B------:R-:W-:Y:S01]  /*07e0*/  FFMA R92, R69.reuse, R81, R17 ;  /* 0x00000051455c7223 */ /* 0x040fe20000000011 */
[C---:B------:R-:W-:Y:S01]  /*07f0*/  FFMA R47, R69.reuse, R82, R18 ;  /* 0x00000052452f7223 */ /* 0x040fe20000000012 */
[----:B------:R-:W-:Y:S01]  /*0800*/  FFMA R94, R69, R83, R19 ;  /* 0x00000053455e7223 */ /* 0x000fe20000000013 */
[-C--:B------:R-:W-:Y:S01]  /*0810*/  FFMA R73, R68, R75.reuse, R7 ;  /* 0x0000004b44497223 */ /* 0x080fe20000000007 */
[----:B------:R-:W-:Y:S01]  /*0820*/  FFMA R23, R70, R75, R23 ;  /* 0x0000004b46177223 */ /* 0x000fe20000000017 */
[C---:B------:R-:W-:Y:S01]  /*0830*/  FFMA R15, R68.reuse, R80, R8 ;  /* 0x00000050440f7223 */ /* 0x040fe20000000008 */
[CC--:B------:R-:W-:Y:S01]  /*0840*/  FFMA R88, R68.reuse, R81.reuse, R9 ;  /* 0x0000005144587223 */ /* 0x0c0fe20000000009 */
[----:B------:R-:W-:Y:S01]  /*0850*/  FFMA R31, R68, R82, R10 ;  /* 0x00000052441f7223 */ /* 0x000fe2000000000a */
[C---:B------:R-:W-:Y:S01]  /*0860*/  FFMA R63, R70.reuse, R80, R24 ;  /* 0x00000050463f7223 */ /* 0x040fe20000000018 */
[C---:B------:R-:W-:Y:S01]  /*0870*/  FFMA R96, R70.reuse, R81, R25 ;  /* 0x0000005146607223 */ /* 0x040fe20000000019 */
[-C--:B------:R-:W-:Y:S01]  /*0880*/  FFMA R69, R70, R82.reuse, R26 ;  /* 0x0000005246457223 */ /* 0x080fe2000000001a */
[-C--:B------:R-:W-:Y:S01]  /*0890*/  FFMA R68, R68, R83.reuse, R11 ;  /* 0x0000005344447223 */ /* 0x080fe2000000000b */
[----:B------:R-:W-:Y:S01]  /*08a0*/  FFMA R70, R70, R83, R27 ;  /* 0x0000005346467223 */ /* 0x000fe2000000001b */
[----:B------:R-:W-:Y:S01]  /*08b0*/  LDS.128 R4, [R86+0x200] ;  /* 0x0002000056047984 */ /* 0x000fe20000000c00 */
[C---:B------:R-:W-:Y:S01]  /*08c0*/  FFMA R98, R71.reuse, R81, R33 ;  /* 0x0000005147627223 */ /* 0x040fe20000000021 */
[C---:B------:R-:W-:Y:S01]  /*08d0*/  FFMA R33, R71.reuse, R82, R34 ;  /* 0x0000005247217223 */ /* 0x040fe20000000022 */
[----:B------:R-:W-:Y:S01]  /*08e0*/  FFMA R34, R71, R83, R35 ;  /* 0x0000005347227223 */ /* 0x000fe20000000023 */
[----:B------:R-:W0:Y:S01]  /*08f0*/  LDS.128 R8, [R85+0x200] ;  /* 0x0002000055087984 */ /* 0x000e220000000c00 */
[C---:B------:R-:W-:Y:S01]  /*0900*/  FFMA R35, R76.reuse, R80, R40 ;  /* 0x000000504c237223 */ /* 0x040fe20000000028 */
[C---:B------:R-:W-:Y:S01]  /*0910*/  FFMA R40, R76.reuse, R81, R41 ;  /* 0x000000514c287223 */ /* 0x040fe20000000029 */
[C---:B------:R-:W-:Y:S01]  /*0920*/  FFMA R39, R76.reuse, R75, R39 ;  /* 0x0000004b4c277223 */ /* 0x040fe20000000027 */
[----:B------:R-:W1:Y:S01]  /*0930*/  LDS.128 R16, [R86+0x300] ;  /* 0x0003000056107984 */ /* 0x000e620000000c00 */
[CC--:B------:R-:W-:Y:S01]  /*0940*/  FFMA R41, R76.reuse, R82.reuse, R42 ;  /* 0x000000524c297223 */ /* 0x0c0fe2000000002a */
[----:B------:R-:W-:Y:S01]  /*0950*/  FFMA R76, R76, R83, R43 ;  /* 0x000000534c4c7223 */ /* 0x000fe2000000002b */
[C---:B------:R-:W-:Y:S01]  /*0960*/  FFMA R42, R77.reuse, R81, R49 ;  /* 0x000000514d2a7223 */ /* 0x040fe20000000031 */
[----:B------:R-:W2:Y:S01]  /*0970*/  LDS.128 R24, [R85+0x300] ;  /* 0x0003000055187984 */ /* 0x000ea20000000c00 */
[C---:B------:R-:W-:Y:S01]  /*0980*/  FFMA R43, R77.reuse, R82, R50 ;  /* 0x000000524d2b7223 */ /* 0x040fe20000000032 */
[C---:B------:R-:W-:Y:S01]  /*0990*/  FFMA R49, R78.reuse, R80, R56 ;  /* 0x000000504e317223 */ /* 0x040fe20000000038 */
[----:B------:R-:W-:Y:S01]  /*09a0*/  FFMA R50, R77, R83, R51 ;  /* 0x000000534d327223 */ /* 0x000fe20000000033 */
[C---:B------:R-:W-:Y:S01]  /*09b0*/  FFMA R56, R78.reuse, R81, R57 ;  /* 0x000000514e387223 */ /* 0x040fe20000000039 */
[C---:B------:R-:W-:Y:S01]  /*09c0*/  FFMA R55, R78.reuse, R75, R55 ;  /* 0x0000004b4e377223 */ /* 0x040fe20000000037 */
[CC--:B------:R-:W-:Y:S01]  /*09d0*/  FFMA R51, R78.reuse, R82.reuse, R58 ;  /* 0x000000524e337223 */ /* 0x0c0fe2000000003a */
[----:B------:R-:W-:Y:S01]  /*09e0*/  FFMA R57, R79, R82, R66 ;  /* 0x000000524f397223 */ /* 0x000fe20000000042 */
[-C--:B------:R-:W-:Y:S01]  /*09f0*/  FFMA R32, R71, R80.reuse, R32 ;  /* 0x0000005047207223 */ /* 0x080fe20000000020 */
[-C--:B------:R-:W-:Y:S01]  /*0a00*/  FFMA R48, R77, R80.reuse, R48 ;  /* 0x000000504d307223 */ /* 0x080fe20000000030 */
[----:B------:R-:W-:Y:S01]  /*0a10*/  FFMA R78, R78, R83, R59 ;  /* 0x000000534e4e7223 */ /* 0x000fe2000000003b */
[C---:B------:R-:W-:Y:S01]  /*0a20*/  FFMA R64, R79.reuse, R80, R64 ;  /* 0x000000504f407223 */ /* 0x040fe20000000040 */
[C---:B------:R-:W-:Y:S01]  /*0a30*/  FFMA R58, R79.reuse, R81, R65 ;  /* 0x000000514f3a7223 */ /* 0x040fe20000000041 */
[----:B------:R-:W-:Y:S01]  /*0a40*/  FFMA R66, R79, R83, R67 ;  /* 0x000000534f427223 */ /* 0x000fe20000000043 */
        /* <DEDUP_REMOVED lines=64> */
[----:B------:R-:W-:Y:S04]  /*0e50*/  LDS.128 R4, [R86+0x400] ;  /* 0x0004000056047984 */ /* 0x000fe80000000c00 */
[----:B------:R-:W0:Y:S04]  /*0e60*/  LDS.128 R8, [R85+0x400] ;  /* 0x0004000055087984 */ /* 0x000e280000000c00 */
        /* <DEDUP_REMOVED lines=69> */
[----:B------:R-:W2:Y:S04]  /*12c0*/  LDS.128 R12, [R85+0x700] ;  /* 0x00070000550c7984 */ /* 0x000ea80000000c00 */
        /* <DEDUP_REMOVED lines=68> */
[----:B------:R-:W-:Y:S01]  /*1710*/  LDS.128 R20, [R86+0xb00] ;  /* 0x000b000056147984 */ /* 0x000fe20000000c00 */
[-C--:B0-----:R-:W-:Y:S01]  /*1720*/  FFMA R87, R4, R8.reuse, R87 ;  /* 0x0000000804577223 */ /* 0x081fe20000000057 */
        /* <DEDUP_REMOVED lines=31> */
[C---:B-1----:R-:W-:Y:S01]  /*1920*/  FFMA R65, R4.reuse, R12, R65 ;  /* 0x0000000c04417223 */ /* 0x042fe20000000041 */
        /* <DEDUP_REMOVED lines=101> */
[----:B------:R-:W2:Y:S01]  /*1f80*/  LDS.128 R12, [R85+0xd00] ;  /* 0x000d0000550c7984 */ /* 0x000ea20000000c00 */
[-C--:B0-----:R-:W-:Y:S01]  /*1f90*/  FFMA R37, R16, R9.reuse, R37 ;  /* 0x0000000910257223 */ /* 0x081fe20000000025 */
[-C--:B------:R-:W-:Y:S01]  /*1fa0*/  FFMA R53, R18, R9.reuse, R53 ;  /* 0x0000000912357223 */ /* 0x080fe20000000035 */
[-C--:B------:R-:W-:Y:S01]  /*1fb0*/  FFMA R72, R19, R9.reuse, R72 ;  /* 0x0000000913487223 */ /* 0x080fe20000000048 */
[----:B------:R-:W-:Y:S01]  /*1fc0*/  FFMA R95, R16, R8, R95 ;  /* 0x00000008105f7223 */ /* 0x000fe2000000005f */
[-C--:B-1----:R-:W-:Y:S01]  /*1fd0*/  FFMA R102, R5, R9.reuse, R24 ;  /* 0x0000000905667223 */ /* 0x082fe20000000018 */
[-C--:B------:R-:W-:Y:S01]  /*1fe0*/  FFMA R91, R4, R9.reuse, R91 ;  /* 0x00000009045b7223 */ /* 0x080fe2000000005b */
[-C--:B------:R-:W-:Y:S01]  /*1ff0*/  FFMA R25, R6, R9.reuse, R25 ;  /* 0x0000000906197223 */ /* 0x080fe20000000019 */
[-C--:B------:R-:W-:Y:S01]  /*2000*/  FFMA R100, R7, R9.reuse, R36 ;  /* 0x0000000907647223 */ /* 0x080fe20000000024 */
[----:B------:R-:W-:Y:S01]  /*2010*/  FFMA R24, R17, R9, R52 ;  /* 0x0000000911187223 */ /* 0x000fe20000000034 */
[C---:B------:R-:W-:Y:S01]  /*2020*/  FFMA R75, R4.reuse, R10, R59 ;  /* 0x0000000a044b7223 */ /* 0x040fe2000000003b */
        /* <DEDUP_REMOVED lines=11> */
[----:B------:R-:W-:Y:S01]  /*20e0*/  FFMA R9, R18, R10, R61 ;  /* 0x0000000a12097223 */ /* 0x000fe2000000003d */
[C---:B------:R-:W-:Y:S01]  /*20f0*/  FFMA R8, R19.reuse, R8, R60 ;  /* 0x0000000813087223 */ /* 0x040fe2000000003c */
[----:B------:R-:W-:Y:S01]  /*2100*/  FFMA R10, R19, R10, R62 ;  /* 0x0000000a130a7223 */ /* 0x000fe2000000003e */
[-C--:B--2---:R-:W-:Y:S01]  /*2110*/  FFMA R83, R6, R12.reuse, R63 ;  /* 0x0000000c06537223 */ /* 0x084fe2000000003f */
[C---:B------:R-:W-:Y:S01]  /*2120*/  FFMA R110, R7.reuse, R12, R32 ;  /* 0x0000000c076e7223 */ /* 0x040fe20000000020 */
[C---:B------:R-:W-:Y:S01]  /*2130*/  FFMA R97, R7.reuse, R14, R33 ;  /* 0x0000000e07617223 */ /* 0x040fe20000000021 */
[CC--:B------:R-:W-:Y:S01]  /*2140*/  FFMA R114, R7.reuse, R15.reuse, R34 ;  /* 0x0000000f07727223 */ /* 0x0c0fe20000000022 */
[----:B------:R-:W-:Y:S01]  /*2150*/  LDS.128 R60, [R85+0xe00] ;  /* 0x000e0000553c7984 */ /* 0x000fe20000000c00 */
[----:B------:R-:W-:Y:S01]  /*2160*/  FFMA R77, R4, R12, R65 ;  /* 0x0000000c044d7223 */ /* 0x000fe20000000041 */
[----:B------:R-:W-:Y:S01]  /*2170*/  FFMA R81, R6, R14, R67 ;  /* 0x0000000e06517223 */ /* 0x000fe20000000043 */
[-C--:B------:R-:W-:Y:S01]  /*2180*/  FFMA R108, R4, R15.reuse, R68 ;  /* 0x0000000f046c7223 */ /* 0x080fe20000000044 */
[----:B------:R-:W0:Y:S01]  /*2190*/  LDS.128 R32, [R86+0xe00] ;  /* 0x000e000056207984 */ /* 0x000e220000000c00 */
[----:B------:R-:W-:Y:S01]  /*21a0*/  FFMA R112, R6, R15, R70 ;  /* 0x0000000f06707223 */ /* 0x000fe20000000046 */
[----:B------:R-:W-:Y:S01]  /*21b0*/  FFMA R101, R16, R12, R69 ;  /* 0x0000000c10657223 */ /* 0x000fe20000000045 */
[-C--:B------:R-:W-:Y:S01]  /*21c0*/  FFMA R73, R4, R11.reuse, R73 ;  /* 0x0000000b04497223 */ /* 0x080fe20000000049 */
[----:B------:R1:W2:Y:S01]  /*21d0*/  LDS.128 R64, [R86+0xf00] ;  /* 0x000f000056407984 */ /* 0x0002a20000000c00 */
[C---:B------:R-:W-:Y:S01]  /*21e0*/  FFMA R104, R7.reuse, R11, R38 ;  /* 0x0000000b07687223 */ /* 0x040fe20000000026 */
[----:B------:R-:W-:Y:S01]  /*21f0*/  FFMA R98, R7, R13, R98 ;  /* 0x0000000d07627223 */ /* 0x000fe20000000062 */
[-C--:B------:R-:W-:Y:S01]  /*2200*/  FFMA R106, R5, R11.reuse, R26 ;  /* 0x0000000b056a7223 */ /* 0x080fe2000000001a */
[----:B------:R-:W3:Y:S01]  /*2210*/  LDS.128 R68, [R85+0xf00] ;  /* 0x000f000055447984 */ /* 0x000ee20000000c00 */
[-C--:B------:R-:W-:Y:S01]  /*2220*/  FFMA R27, R6, R11.reuse, R27 ;  /* 0x0000000b061b7223 */ /* 0x080fe2000000001b */
[-C--:B------:R-:W-:Y:S01]  /*2230*/  FFMA R39, R16, R11.reuse, R39 ;  /* 0x0000000b10277223 */ /* 0x080fe20000000027 */
[-C--:B------:R-:W-:Y:S01]  /*2240*/  FFMA R26, R17, R11.reuse, R54 ;  /* 0x0000000b111a7223 */ /* 0x080fe20000000036 */
[-C--:B------:R-:W-:Y:S01]  /*2250*/  FFMA R55, R18, R11.reuse, R55 ;  /* 0x0000000b12377223 */ /* 0x080fe20000000037 */
[----:B------:R-:W-:Y:S01]  /*2260*/  FFMA R74, R19, R11, R74 ;  /* 0x0000000b134a7223 */ /* 0x000fe2000000004a */
[----:B------:R-:W-:Y:S01]  /*2270*/  FFMA R11, R4, R14, R31 ;  /* 0x0000000e040b7223 */ /* 0x000fe2000000001f */
[----:B------:R-:W-:Y:S01]  /*2280*/  FFMA R118, R16, R15, R76 ;  /* 0x0000000f10767223 */ /* 0x000fe2000000004c */
[-C--:B------:R-:W-:Y:S01]  /*2290*/  FFMA R88, R4, R13.reuse, R88 ;  /* 0x0000000d04587223 */ /* 0x080fe20000000058 */
[C---:B------:R-:W-:Y:S01]  /*22a0*/  FFMA R90, R5.reuse, R12, R90 ;  /* 0x0000000c055a7223 */ /* 0x040fe2000000005a */
[C---:B------:R-:W-:Y:S01]  /*22b0*/  FFMA R92, R5.reuse, R13, R92 ;  /* 0x0000000d055c7223 */ /* 0x040fe2000000005c */
[CC--:B------:R-:W-:Y:S01]  /*22c0*/  FFMA R79, R5.reuse, R14.reuse, R47 ;  /* 0x0000000e054f7223 */ /* 0x0c0fe2000000002f */
[----:B------:R-:W-:Y:S01]  /*22d0*/  FFMA R94, R5, R15, R94 ;  /* 0x0000000f055e7223 */ /* 0x000fe2000000005e */
[-C--:B------:R-:W-:Y:S01]  /*22e0*/  FFMA R96, R6, R13.reuse, R96 ;  /* 0x0000000d06607223 */ /* 0x080fe20000000060 */
[CC--:B------:R-:W-:Y:S01]  /*22f0*/  FFMA R116, R16.reuse, R13.reuse, R40 ;  /* 0x0000000d10747223 */ /* 0x0c0fe20000000028 */
[----:B------:R-:W-:Y:S01]  /*2300*/  FFMA R99, R16, R14, R41 ;  /* 0x0000000e10637223 */ /* 0x000fe20000000029 */
[C---:B------:R-:W-:Y:S01]  /*2310*/  FFMA R48, R17.reuse, R12, R48 ;  /* 0x0000000c11307223 */ /* 0x040fe20000000030 */
[C---:B------:R-:W-:Y:S01]  /*2320*/  FFMA R76, R17.reuse, R13, R42 ;  /* 0x0000000d114c7223 */ /* 0x040fe2000000002a */
[C---:B------:R-:W-:Y:S01]  /*2330*/  FFMA R103, R17.reuse, R14, R43 ;  /* 0x0000000e11677223 */ /* 0x040fe2000000002b */
[----:B------:R-:W-:Y:S01]  /*2340*/  FFMA R122, R17, R15, R50 ;  /* 0x0000000f117a7223 */ /* 0x000fe20000000032 */
[C---:B------:R-:W-:Y:S01]  /*2350*/  FFMA R107, R18.reuse, R12, R49 ;  /* 0x0000000c126b7223 */ /* 0x040fe20000000031 */
[C---:B------:R-:W-:Y:S01]  /*2360*/  FFMA R120, R18.reuse, R13, R56 ;  /* 0x0000000d12787223 */ /* 0x040fe20000000038 */
[CC--:B------:R-:W-:Y:S01]  /*2370*/  FFMA R105, R18.reuse, R14.reuse, R51 ;  /* 0x0000000e12697223 */ /* 0x0c0fe20000000033 */
[-C--:B------:R-:W-:Y:S01]  /*2380*/  FFMA R78, R18, R15.reuse, R78 ;  /* 0x0000000f124e7223 */ /* 0x080fe2000000004e */
[C---:B------:R-:W-:Y:S01]  /*2390*/  FFMA R109, R19.reuse, R14, R57 ;  /* 0x0000000e136d7223 */ /* 0x040fe20000000039 */
[C---:B------:R-:W-:Y:S01]  /*23a0*/  FFMA R111, R19.reuse, R15, R22 ;  /* 0x0000000f136f7223 */ /* 0x040fe20000000016 */
[C---:B-1----:R-:W-:Y:S01]  /*23b0*/  FFMA R86, R19.reuse, R12, R20 ;  /* 0x0000000c13567223 */ /* 0x042fe20000000014 */
[----:B------:R-:W-:Y:S01]  /*23c0*/  FFMA R124, R19, R13, R58 ;  /* 0x0000000d137c7223 */ /* 0x000fe2000000003a */
[C---:B0-----:R-:W-:Y:S01]  /*23d0*/  FFMA R7, R32.reuse, R63, R73 ;  /* 0x0000003f20077223 */ /* 0x041fe20000000049 */
[-C--:B------:R-:W-:Y:S01]  /*23e0*/  FFMA R6, R32, R62.reuse, R75 ;  /* 0x0000003e20067223 */ /* 0x080fe2000000004b */
[----:B------:R-:W0:Y:S01]  /*23f0*/  LDC R73, c[0x0][0x39c] ;  /* 0x0000e700ff497b82 */ /* 0x000e220000000800 */
[-C--:B------:R-:W-:Y:S01]  /*2400*/  FFMA R14, R33, R62.reuse, R82 ;  /* 0x0000003e210e7223 */ /* 0x080fe20000000052 */
[-C--:B------:R-:W-:Y:S01]  /*2410*/  FFMA R22, R34, R62.reuse, R59 ;  /* 0x0000003e22167223 */ /* 0x080fe2000000003b */
[-C--:B------:R-:W-:Y:S01]  /*2420*/  FFMA R30, R35, R62.reuse, R30 ;  /* 0x0000003e231e7223 */ /* 0x080fe2000000001e */
[-C--:B--2---:R-:W-:Y:S01]  /*2430*/  FFMA R38, R64, R62.reuse, R23 ;  /* 0x0000003e40267223 */ /* 0x084fe20000000017 */
        /* <DEDUP_REMOVED lines=11> */
[CC--:B------:R-:W-:Y:S01]  /*24f0*/  FFMA R21, R34.reuse, R61.reuse, R25 ;  /* 0x0000003d22157223 */ /* 0x0c0fe20000000019 */
[C---:B------:R-:W-:Y:S01]  /*2500*/  FFMA R45, R65.reuse, R61, R24 ;  /* 0x0000003d412d7223 */ /* 0x040fe20000000018 */
[-C--:B------:R-:W-:Y:S01]  /*2510*/  FFMA R23, R34, R63.reuse, R27 ;  /* 0x0000003f22177223 */ /* 0x080fe2000000001b */
[----:B------:R-:W-:Y:S01]  /*2520*/  FFMA R47, R65, R63, R26 ;  /* 0x0000003f412f7223 */ /* 0x000fe2000000001a */
[C---:B---3--:R-:W-:Y:S01]  /*2530*/  FFMA R10, R32.reuse, R70, R11 ;  /* 0x00000046200a7223 */ /* 0x048fe2000000000b */
        /* <DEDUP_REMOVED lines=9> */
[CC--:B------:R-:W-:Y:S01]  /*25d0*/  FFMA R8, R32.reuse, R68.reuse, R77 ;  /* 0x0000004420087223 */ /* 0x0c0fe2000000004d */
        /* <DEDUP_REMOVED lines=25> */
[CC--:B------:R-:W-:Y:S01]  /*2770*/  FFMA R33, R35.reuse, R69.reuse, R98 ;  /* 0x0000004523217223 */ /* 0x0c0fe20000000062 */
[----:B------:R-:W-:Y:S01]  /*2780*/  FFMA R34, R35, R70, R97 ;  /* 0x0000004623227223 */ /* 0x000fe20000000061 */
[C---:B------:R-:W-:Y:S01]  /*2790*/  FFMA R64, R67.reuse, R68, R86 ;  /* 0x0000004443407223 */ /* 0x040fe20000000056 */
[C---:B------:R-:W-:Y:S01]  /*27a0*/  FFMA R65, R67.reuse, R69, R124 ;  /* 0x0000004543417223 */ /* 0x040fe2000000007c */
[----:B------:R-:W-:Y:S01]  /*27b0*/  FFMA R66, R67, R70, R109 ;  /* 0x0000004643427223 */ /* 0x000fe2000000006d */
[-C--:B------:R-:W-:Y:S01]  /*27c0*/  FFMA R35, R35, R71.reuse, R114 ;  /* 0x0000004723237223 */ /* 0x080fe20000000072 */
[----:B------:R-:W-:Y:S01]  /*27d0*/  FFMA R67, R67, R71, R111 ;  /* 0x0000004743437223 */ /* 0x000fe2000000006f */
[----:B0-----:R-:W-:Y:S01]  /*27e0*/  LEA R2, R73, R2, 0x3 ;  /* 0x0000000249027211 */ /* 0x001fe200078e18ff */
[----:B------:R-:W-:Y:S06]  /*27f0*/  BAR.SYNC.DEFER_BLOCKING 0x0 ;  /* 0x0000000000007b1d */ /* 0x000fec0000010000 */
[----:B------:R-:W-:Y:S05]  /*2800*/  BRA.U UP0, `(.L_x_4) ;  /* 0xffffffd900e47547 */ /* 0x000fea000b83ffff */
.L_x_3:
[----:B------:R-:W1:Y:S01]  /*2810*/  S2R R2, SR_CTAID.Y ;  /* 0x0000000000027919 */ /* 0x000e620000002600 */
[----:B------:R-:W2:Y:S01]  /*2820*/  LDC R81, c[0x0][0x39c] ;  /* 0x0000e700ff517b82 */ /* 0x000ea20000000800 */
[----:B------:R-:W3:Y:S07]  /*2830*/  S2R R71, SR_CTAID.X ;  /* 0x0000000000477919 */ /* 0x000eee0000002500 */
[----:B------:R-:W4:Y:S01]  /*2840*/  LDC.64 R68, c[0x0][0x390] ;  /* 0x0000e400ff447b82 */ /* 0x000f220000000a00 */
[----:B-1----:R-:W-:-:S02]  /*2850*/  LEA R3, R2, R3, 0x5 ;  /* 0x0000000302037211 */ /* 0x002fc400078e28ff */
[----:B---3--:R-:W-:Y:S02]  /*2860*/  LEA R71, R71, R0, 0x5 ;  /* 0x0000000047477211 */ /* 0x008fe400078e28ff */
[----:B------:R-:W-:Y:S02]  /*2870*/  SHF.L.U32 R0, R3, 0x2, RZ ;  /* 0x0000000203007819 */ /* 0x000fe400000006ff */
[----:B------:R-:W-:-:S05]  /*2880*/  SHF.L.U32 R71, R71, 0x2, RZ ;  /* 0x0000000247477819 */ /* 0x000fca00000006ff */
[C---:B--2---:R-:W-:Y:S01]  /*2890*/  IMAD R3, R0.reuse, R81, R71 ;  /* 0x0000005100037224 */ /* 0x044fe200078e0247 */
[----:B------:R-:W-:-:S03]  /*28a0*/  IADD3 R0, PT, PT, R0, 0x40, RZ ;  /* 0x0000004000007810 */ /* 0x000fc60007ffe0ff */
[----:B----4-:R-:W-:-:S04]  /*28b0*/  IMAD.WIDE R2, R3, 0x4, R68 ;  /* 0x0000000403027825 */ /* 0x010fc800078e0244 */
[----:B------:R-:W-:Y:S01]  /*28c0*/  IMAD R75, R0, R81, R71 ;  /* 0x00000051004b7224 */ /* 0x000fe200078e0247 */
[----:B0-----:R-:W-:Y:S01]  /*28d0*/  STG.E.128 desc[UR8][R2.64], R4 ;  /* 0x0000000402007986 */ /* 0x001fe2000c101d08 */
[----:B------:R-:W-:-:S03]  /*28e0*/  IMAD.WIDE R70, R81, 0x4, R2 ;  /* 0x0000000451467825 */ /* 0x000fc600078e0202 */
[----:B------:R-:W-:Y:S01]  /*28f0*/  STG.E.128 desc[UR8][R2.64+0x100], R8 ;  /* 0x0001000802007986 */ /* 0x000fe2000c101d08 */
        /* <DEDUP_REMOVED lines=11> */
[----:B------:R-:W-:Y:S04]  /*29b0*/  STG.E.128 desc[UR8][R72.64+0x100], R32 ;  /* 0x0001002048007986 */ /* 0x000fe8000c101d08 */
[----:B------:R-:W-:Y:S04]  /*29c0*/  STG.E.128 desc[UR8][R74.64], R36 ;  /* 0x000000244a007986 */ /* 0x000fe8000c101d08 */
[----:B------:R-:W-:Y:S04]  /*29d0*/  STG.E.128 desc[UR8][R74.64+0x100], R40 ;  /* 0x000100284a007986 */ /* 0x000fe8000c101d08 */
[----:B------:R-:W-:Y:S04]  /*29e0*/  STG.E.128 desc[UR8][R76.64], R44 ;  /* 0x0000002c4c007986 */ /* 0x000fe8000c101d08 */
[----:B------:R-:W-:Y:S04]  /*29f0*/  STG.E.128 desc[UR8][R76.64+0x100], R48 ;  /* 0x000100304c007986 */ /* 0x000fe8000c101d08 */
[----:B------:R-:W-:Y:S04]  /*2a00*/  STG.E.128 desc[UR8][R78.64], R52 ;  /* 0x000000344e007986 */ /* 0x000fe8000c101d08 */
[----:B------:R-:W-:Y:S04]  /*2a10*/  STG.E.128 desc[UR8][R78.64+0x100], R56 ;  /* 0x000100384e007986 */ /* 0x000fe8000c101d08 */
[----:B------:R-:W-:Y:S04]  /*2a20*/  STG.E.128 desc[UR8][R80.64], R60 ;  /* 0x0000003c50007986 */ /* 0x000fe8000c101d08 */
[----:B------:R-:W-:Y:S01]  /*2a30*/  STG.E.128 desc[UR8][R80.64+0x100], R64 ;  /* 0x0001004050007986 */ /* 0x000fe2000c101d08 */
[----:B------:R-:W-:Y:S05]  /*2a40*/  EXIT ;  /* 0x000000000000794d */ /* 0x000fea0003800000 */
.L_x_5:
        /* <DEDUP_REMOVED lines=11> */
.L_x_15:


//--------------------- .text._Z16mySgemmV1AlignedPfS_S_iii --------------------------
	.section	.text._Z16mySgemmV1AlignedPfS_S_iii,"ax",@progbits
	.align	128
        .global         _Z16mySgemmV1AlignedPfS_S_iii
        .type           _Z16mySgemmV1AlignedPfS_S_iii,@function
        .size           _Z16mySgemmV1AlignedPfS_S_iii,(.L_x_16 - _Z16mySgemmV1AlignedPfS_S_iii)
        .other          _Z16mySgemmV1AlignedPfS_S_iii,@"STO_CUDA_ENTRY STV_DEFAULT"
_Z16mySgemmV1AlignedPfS_S_iii:
.text._Z16mySgemmV1AlignedPfS_S_iii:
        /* <DEDUP_REMOVED lines=39> */
[----:B------:R-:W1:Y:S01]  /*0270*/  S2UR UR8, SR_CgaCtaId ;  /* 0x00000000000879c3 */ /* 0x000e620000008800 */
[----:B------:R-:W2:Y:S01]  /*0280*/  S2R R5, SR_CTAID.Y ;  /* 0x0000000000057919 */ /* 0x000ea20000002600 */
[----:B------:R-:W3:Y:S01]  /*0290*/  LDCU UR7, c[0x0][0x360] ;  /* 0x00006c00ff0777ac */ /* 0x000ee20008000800 */
[----:B------:R-:W-:Y:S01]  /*02a0*/  UMOV UR6, 0x400 ;  /* 0x0000040000067882 */ /* 0x000fe20000000000 */
[----:B------:R-:W-:-:S04]  /*02b0*/  UIADD3 UR5, UPT, UPT, UR9, 0x7, URZ ;  /* 0x0000000709057890 */ /* 0x000fc8000fffe0ff */
[----:B------:R-:W4:Y:S01]  /*02c0*/  S2UR UR4, SR_CTAID.X ;  /* 0x00000000000479c3 */ /* 0x000f220000002500 */
[----:B------:R-:W-:-:S04]  /*02d0*/  USHF.R.U32.HI UR5, URZ, 0x3, UR5 ;  /* 0x00000003ff057899 */ /* 0x000fc80008011605 */
[----:B------:R-:W-:-:S03]  /*02e0*/  UIADD3 UR5, UPT, UPT, -UR5, URZ, URZ ;  /* 0x000000ff05057290 */ /* 0x000fc6000fffe1ff */
[----:B------:R-:W5:Y:S01]  /*02f0*/  LDC R73, c[0x0][0x39c] ;  /* 0x0000e700ff497b82 */ /* 0x000f620000000800 */
[----:B---3--:R-:W-:Y:S01]  /*0300*/  IMAD R0, R3, UR7, R0 ;  /* 0x0000000703007c24 */ /* 0x008fe2000f8e0200 */
[----:B------:R-:W-:Y:S02]  /*0310*/  UIADD3 UR7, UPT, UPT, UR6, 0x1000, URZ ;  /* 0x0000100006077890 */ /* 0x000fe4000fffe0ff */
[----:B-1----:R-:W-:Y:S02]  /*0320*/  ULEA UR6, UR8, UR6, 0x18 ;  /* 0x0000000608067291 */ /* 0x002fe4000f8ec0ff */
[--C-:B------:R-:W-:Y:S01]  /*0330*/  SHF.R.U32.HI R4, RZ, 0x5, R0.reuse ;  /* 0x00000005ff047819 */ /* 0x100fe20000011600 */
[----:B------:R-:W-:Y:S01]  /*0340*/  ULEA UR7, UR8, UR7, 0x18 ;  /* 0x0000000708077291 */ /* 0x000fe2000f8ec0ff */
[----:B------:R-:W-:Y:S02]  /*0350*/  SHF.L.U32 R3, R0, 0x2, RZ ;  /* 0x0000000200037819 */ /* 0x000fe400000006ff */
[----:B------:R-:W-:-:S02]  /*0360*/  SHF.R.U32.HI R2, RZ, 0x1, R0 ;  /* 0x00000001ff027819 */ /* 0x000fc40000011600 */
[----:B------:R-:W-:Y:S01]  /*0370*/  SHF.L.U32 R0, R0, 0x4, RZ ;  /* 0x0000000400007819 */ /* 0x000fe200000006ff */
[----:B----4-:R-:W-:Y:S01]  /*0380*/  USHF.L.U32 UR4, UR4, 0x7, URZ ;  /* 0x0000000704047899 */ /* 0x010fe200080006ff */
[----:B------:R-:W-:Y:S02]  /*0390*/  LEA R100, R4, UR7, 0x9 ;  /* 0x0000000704647c11 */ /* 0x000fe4000f8e48ff */
[----:B------:R-:W-:Y:S02]  /*03a0*/  LOP3.LUT R71, R0, 0x1f0, RZ, 0xc0, !PT ;  /* 0x000001f000477812 */ /* 0x000fe400078ec0ff */
[----:B--2---:R-:W-:Y:S02]  /*03b0*/  LEA R5, R5, R2, 0x7 ;  /* 0x0000000205057211 */ /* 0x004fe400078e38ff */
[----:B------:R-:W-:Y:S01]  /*03c0*/  LOP3.LUT R6, R3, 0x4, RZ, 0xc0, !PT ;  /* 0x0000000403067812 */ /* 0x000fe200078ec0ff */
[----:B-----5:R-:W-:Y:S01]  /*03d0*/  IMAD R73, R4, R73, UR4 ;  /* 0x0000000404497e24 */ /* 0x020fe2000f8e0249 */
[----:B------:R-:W-:-:S02]  /*03e0*/  LEA R7, R2, UR6, 0x5 ;  /* 0x0000000602077c11 */ /* 0x000fc4000f8e28ff */
[----:B------:R-:W-:Y:S01]  /*03f0*/  LOP3.LUT R4, R0, 0x10, RZ, 0xc0, !PT ;  /* 0x0000001000047812 */ /* 0x000fe200078ec0ff */
[----:B------:R-:W-:Y:S01]  /*0400*/  IMAD R6, R5, UR9, R6 ;  /* 0x0000000905067c24 */ /* 0x000fe2000f8e0206 */
[----:B------:R-:W-:Y:S02]  /*0410*/  LOP3.LUT R2, R3, 0x7c, RZ, 0xc0, !PT ;  /* 0x0000007c03027812 */ /* 0x000fe400078ec0ff */
[----:B------:R-:W-:Y:S01]  /*0420*/  IADD3 R100, PT, PT, R100, R71, RZ ;  /* 0x0000004764647210 */ /* 0x000fe20007ffe0ff */
[----:B------:R-:W-:Y:S01]  /*0430*/  HFMA2 R71, -RZ, RZ, 0, 0 ;  /* 0x00000000ff477431 */ /* 0x000fe200000001ff */
[----:B------:R-:W-:Y:S02]  /*0440*/  IADD3 R7, PT, PT, R7, R4, RZ ;  /* 0x0000000407077210 */ /* 0x000fe40007ffe0ff */
[----:B------:R-:W-:-:S07]  /*0450*/  IADD3 R2, PT, PT, R2, R73, RZ ;  /* 0x0000004902027210 */ /* 0x000fce0007ffe0ff */
.L_x_7:
[----:B------:R-:W1:Y:S08]  /*0460*/  LDC.64 R72, c[0x0][0x380] ;  /* 0x0000e000ff487b82 */ /* 0x000e700000000a00 */
[----:B------:R-:W2:Y:S01]  /*0470*/  LDC.64 R74, c[0x0][0x388] ;  /* 0x0000e200ff4a7b82 */ /* 0x000ea20000000a00 */
[----:B-1----:R-:W-:-:S05]  /*0480*/  IMAD.WIDE R72, R6, 0x4, R72 ;  /* 0x0000000406487825 */ /* 0x002fca00078e0248 */
[----:B0-----:R-:W3:Y:S01]  /*0490*/  LDG.E.128.CONSTANT R104, desc[UR10][R72.64] ;  /* 0x0000000a48687981 */ /* 0x001ee2000c1e9d00 */
[----:B--2---:R-:W-:-:S05]  /*04a0*/  IMAD.WIDE R74, R2, 0x4, R74 ;  /* 0x00000004024a7825 */ /* 0x004fca00078e024a */
[----:B------:R-:W2:Y:S01]  /*04b0*/  LDG.E.128.CONSTANT R108, desc[UR10][R74.64] ;  /* 0x0000000a4a6c7981 */ /* 0x000ea2000c1e9d00 */
[----:B------:R-:W0:Y:S01]  /*04c0*/  S2UR UR6, SR_CgaCtaId ;  /* 0x00000000000679c3 */ /* 0x000e220000008800 */
[----:B------:R-:W1:Y:S01]  /*04d0*/  S2R R3, SR_TID.Y ;  /* 0x0000000000037919 */ /* 0x000e620000002200 */
[----:B------:R-:W4:Y:S01]  /*04e0*/  S2R R0, SR_TID.X ;  /* 0x0000000000007919 */ /* 0x000f220000002100 */
[----:B------:R-:W-:Y:S02]  /*04f0*/  UMOV UR4, 0x400 ;  /* 0x0000040000047882 */ /* 0x000fe40000000000 */
[----:B------:R-:W-:Y:S02]  /*0500*/  UIADD3 UR7, UPT, UPT, UR4, 0x1000, URZ ;  /* 0x0000100004077890 */ /* 0x000fe4000fffe0ff */
[----:B0-----:R-:W-:Y:S02]  /*0510*/  ULEA UR4, UR6, UR4, 0x18 ;  /* 0x0000000406047291 */ /* 0x001fe4000f8ec0ff */
[----:B------:R-:W-:-:S04]  /*0520*/  ULEA UR7, UR6, UR7, 0x18 ;  /* 0x0000000706077291 */ /* 0x000fc8000f8ec0ff */
[----:B-1----:R-:W-:Y:S02]  /*0530*/  LEA R5, R3, UR4, 0x8 ;  /* 0x0000000403057c11 */ /* 0x002fe4000f8e40ff */
[----:B----4-:R-:W-:Y:S01]  /*0540*/  LEA R4, R0, UR7, 0x5 ;  /* 0x0000000700047c11 */ /* 0x010fe2000f8e28ff */
[----:B---3--:R-:W-:Y:S04]  /*0550*/  STS.128 [R7], R104 ;  /* 0x0000006807007388 */ /* 0x008fe80000000c00 */
[----:B--2---:R-:W-:Y:S01]  /*0560*/  STS.128 [R100], R108 ;  /* 0x0000006c64007388 */ /* 0x004fe20000000c00 */
[----:B------:R-:W-:Y:S06]  /*0570*/  BAR.SYNC.DEFER_BLOCKING 0x0 ;  /* 0x0000000000007b1d */ /* 0x000fec0000010000 */
[----:B------:R-:W-:Y:S04]  /*0580*/  LDS.128 R72, [R5] ;  /* 0x0000000005487984 */ /* 0x000fe80000000c00 */
[----:B------:R-:W0:Y:S04]  /*0590*/  LDS.128 R76, [R4] ;  /* 0x00000000044c7984 */ /* 0x000e280000000c00 */
[----:B------:R-:W1:Y:S04]  /*05a0*/  LDS.128 R80, [R4+0x10] ;  /* 0x0000100004507984 */ /* 0x000e680000000c00 */
[----:B------:R-:W2:Y:S04]  /*05b0*/  LDS.128 R92, [R4+0x210] ;  /* 0x00021000045c7984 */ /* 0x000ea80000000c00 */
[----:B------:R-:W3:Y:S04]  /*05c0*/  LDS.128 R84, [R5+0x20] ;  /* 0x0000200005547984 */ /* 0x000ee80000000c00 */
[----:B------:R-:W4:Y:S04]  /*05d0*/  LDS.128 R88, [R4+0x200] ;  /* 0x0002000004587984 */ /* 0x000f280000000c00 */
[----:B------:R-:W5:Y:S01]  /*05e0*/  LDS.128 R96, [R5+0x40] ;  /* 0x0000400005607984 */ /* 0x000f620000000c00 */
[C---:B0-----:R-:W-:Y:S01]  /*05f0*/  FFMA R101, R72.reuse, R76, R8 ;  /* 0x0000004c48657223 */ /* 0x041fe20000000008 */
[C---:B------:R-:W-:Y:S01]  /*0600*/  FFMA R102, R72.reuse, R77, R9 ;  /* 0x0000004d48667223 */ /* 0x040fe20000000009 */
[C---:B------:R-:W-:Y:S01]  /*0610*/  FFMA R115, R72.reuse, R78, R10 ;  /* 0x0000004e48737223 */ /* 0x040fe2000000000a */
[----:B------:R-:W-:-:S02]  /*0620*/  FFMA R104, R72, R79, R11 ;  /* 0x0000004f48687223 */ /* 0x000fc4000000000b */
[----:B------:R-:W0:Y:S01]  /*0630*/  LDS.128 R8, [R5+0x60] ;  /* 0x0000600005087984 */ /* 0x000e220000000c00 */
[C---:B-1----:R-:W-:Y:S01]  /*0640*/  FFMA R103, R72.reuse, R80, R12 ;  /* 0x0000005048677223 */ /* 0x042fe2000000000c */
[C---:B------:R-:W-:Y:S01]  /*0650*/  FFMA R12, R72.reuse, R81, R13 ;  /* 0x00000051480c7223 */ /* 0x040fe2000000000d */
[C---:B------:R-:W-:Y:S01]  /*0660*/  FFMA R107, R72.reuse, R82, R14 ;  /* 0x00000052486b7223 */ /* 0x040fe2000000000e */
[----:B------:R-:W-:Y:S02]  /*0670*/  FFMA R72, R72, R83, R15 ;  /* 0x0000005348487223 */ /* 0x000fe4000000000f */
[C---:B--2---:R-:W-:Y:S02]  /*0680*/  FFMA R105, R73.reuse, R93, R12 ;  /* 0x0000005d49697223 */ /* 0x044fe4000000000c */
[----:B------:R-:W1:Y:S01]  /*0690*/  LDS.128 R12, [R5+0x80] ;  /* 0x00008000050c7984 */ /* 0x000e620000000c00 */
[----:B---3--:R-:W-:Y:S01]  /*06a0*/  FFMA R106, R84, R77, R17 ;  /* 0x0000004d546a7223 */ /* 0x008fe20000000011 */
[----:B------:R-:W-:Y:S01]  /*06b0*/  FFMA R117, R76, R84, R16 ;  /* 0x000000544c757223 */ /* 0x000fe20000000010 */
[----:B------:R-:W-:Y:S01]  /*06c0*/  FFMA R119, R84, R78, R18 ;  /* 0x0000004e54777223 */ /* 0x000fe20000000012 */
[----:B------:R-:W-:Y:S01]  /*06d0*/  FFMA R17, R80, R84, R20 ;  /* 0x0000005450117223 */ /* 0x000fe20000000014 */
[C---:B------:R-:W-:Y:S01]  /*06e0*/  FFMA R16, R84.reuse, R79, R19 ;  /* 0x0000004f54107223 */ /* 0x040fe20000000013 */
[C---:B------:R-:W-:Y:S01]  /*06f0*/  FFMA R18, R84.reuse, R81, R21 ;  /* 0x0000005154127223 */ /* 0x040fe20000000015 */
[----:B------:R-:W-:Y:S01]  /*0700*/  FFMA R20, R84, R83, R23 ;  /* 0x0000005354147223 */ /* 0x000fe20000000017 */
[----:B----4-:R-:W-:Y:S01]  /*0710*/  FFMA R111, R88, R73, R101 ;  /* 0x00000049586f7223 */ /* 0x010fe20000000065 */
[----:B------:R-:W-:Y:S01]  /*0720*/  FFMA R109, R84, R82, R22 ;  /* 0x00000052546d7223 */ /* 0x000fe20000000016 */
[C---:B------:R-:W-:Y:S01]  /*0730*/  FFMA R101, R73.reuse, R91, R104 ;  /* 0x0000005b49657223 */ /* 0x040fe20000000068 */
[C---:B------:R-:W-:Y:S01]  /*0740*/  FFMA R113, R73.reuse, R89, R102 ;  /* 0x0000005949717223 */ /* 0x040fe20000000066 */
[C---:B------:R-:W-:Y:S01]  /*0750*/  FFMA R115, R73.reuse, R90, R115 ;  /* 0x0000005a49737223 */ /* 0x040fe20000000073 */
[----:B------:R-:W-:Y:S01]  /*0760*/  FFMA R103, R92, R73, R103 ;  /* 0x000000495c677223 */ /* 0x000fe20000000067 */
[C---:B------:R-:W-:Y:S01]  /*0770*/  FFMA R107, R73.reuse, R94, R107 ;  /* 0x0000005e496b7223 */ /* 0x040fe2000000006b */
[----:B------:R-:W-:Y:S01]  /*0780*/  FFMA R72, R73, R95, R72 ;  /* 0x0000005f49487223 */ /* 0x000fe20000000048 */
[-C--:B------:R-:W-:Y:S01]  /*0790*/  FFMA R104, R95, R85.reuse, R20 ;  /* 0x000000555f687223 */ /* 0x080fe20000000014 */
[----:B-----5:R-:W-:Y:S01]  /*07a0*/  FFMA R21, R76, R96, R24 ;  /* 0x000000604c157223 */ /* 0x020fe20000000018 */
[-C--:B------:R-:W-:Y:S01]  /*07b0*/  FFMA R84, R91, R85.reuse, R16 ;  /* 0x000000555b547223 */ /* 0x080fe20000000010 */
[-C--:B------:R-:W-:Y:S01]  /*07c0*/  FFMA R73, R92, R85.reuse, R17 ;  /* 0x000000555c497223 */ /* 0x080fe20000000011 */
[----:B------:R-:W-:Y:S01]  /*07d0*/  FFMA R102, R93, R85, R18 ;  /* 0x000000555d667223 */ /* 0x000fe20000000012 */
[C---:B------:R-:W-:Y:S01]  /*07e0*/  FFMA R20, R96.reuse, R77, R25 ;  /* 0x0000004d60147223 */ /* 0x040fe20000000019 */
[C---:B------:R-:W-:Y:S01]  /*07f0*/  FFMA R23, R96.reuse, R78, R26 ;  /* 0x0000004e60177223 */ /* 0x040fe2000000001a */
[C---:B------:R-:W-:Y:S01]  /*0800*/  FFMA R22, R96.reuse, R79, R27 ;  /* 0x0000004f60167223 */ /* 0x040fe2000000001b */
[----:B------:R-:W-:Y:S01]  /*0810*/  FFMA R24, R96, R81, R29 ;  /* 0x0000005160187223 */ /* 0x000fe2000000001d */
[----:B------:R-:W2:Y:S01]  /*0820*/  LDS.128 R16, [R5+0xa0] ;  /* 0x0000a00005107984 */ /* 0x000ea20000000c00 */
[-C--:B------:R-:W-:Y:S01]  /*0830*/  FFMA R117, R88, R85.reuse, R117 ;  /* 0x0000005558757223 */ /* 0x080fe20000000075 */
[-C--:B------:R-:W-:Y:S01]  /*0840*/  FFMA R106, R89, R85.reuse, R106 ;  /* 0x00000055596a7223 */ /* 0x080fe2000000006a */
[-C--:B------:R-:W-:Y:S01]  /*0850*/  FFMA R119, R90, R85.reuse, R119 ;  /* 0x000000555a777223 */ /* 0x080fe20000000077 */
[----:B------:R-:W-:Y:S01]  /*0860*/  FFMA R109, R94, R85, R109 ;  /* 0x000000555e6d7223 */ /* 0x000fe2000000006d */
[----:B------:R-:W-:Y:S01]  /*0870*/  FFMA R123, R80, R96, R28 ;  /* 0x00000060507b7223 */ /* 0x000fe2000000001c */
[C---:B------:R-:W-:Y:S01]  /*0880*/  FFMA R85, R96.reuse, R82, R30 ;  /* 0x0000005260557223 */ /* 0x040fe2000000001e */
[----:B------:R-:W-:Y:S01]  /*0890*/  FFMA R108, R96, R83, R31 ;  /* 0x00000053606c7223 */ /* 0x000fe2000000001f */
[-C--:B------:R-:W-:Y:S01]  /*08a0*/  FFMA R96, R93, R97.reuse, R24 ;  /* 0x000000615d607223 */ /* 0x080fe20000000018 */
[-C--:B------:R-:W-:Y:S01]  /*08b0*/  FFMA R30, R88, R97.reuse, R21 ;  /* 0x00000061581e7223 */ /* 0x080fe20000000015 */
[-C--:B------:R-:W-:Y:S01]  /*08c0*/  FFMA R31, R89, R97.reuse, R20 ;  /* 0x00000061591f7223 */ /* 0x080fe20000000014 */
[-C--:B------:R-:W-:Y:S01]  /*08d0*/  FFMA R29, R90, R97.reuse, R23 ;  /* 0x000000615a1d7223 */ /* 0x080fe20000000017 */
[----:B------:R-:W-:Y:S01]  /*08e0*/  FFMA R121, R91, R97, R22 ;  /* 0x000000615b797223 */ /* 0x000fe20000000016 */
[----:B0-----:R-:W-:Y:S01]  /*08f0*/  FFMA R25, R76, R8, R32 ;  /* 0x000000084c197223 */ /* 0x001fe20000000020 */
[C---:B------:R-:W-:Y:S01]  /*0900*/  FFMA R27, R8.reuse, R78, R34 ;  /* 0x0000004e081b7223 */ /* 0x040fe20000000022 */
[----:B------:R-:W-:Y:S01]  /*0910*/  FFMA R24, R8, R79, R35 ;  /* 0x0000004f08187223 */ /* 0x000fe20000000023 */
[----:B------:R-:W0:Y:S01]  /*0920*/  LDS.128 R20, [R5+0xc0] ;  /* 0x0000c00005147984 */ /* 0x000e220000000c00 */
[-C--:B------:R-:W-:Y:S01]  /*0930*/  FFMA R123, R92, R97.reuse, R123 ;  /* 0x000000615c7b7223 */ /* 0x080fe2000000007b */
[-C--:B------:R-:W-:Y:S01]  /*0940*/  FFMA R85, R94, R97.reuse, R85 ;  /* 0x000000615e557223 */ /* 0x080fe20000000055 */
[----:B------:R-:W-:Y:S01]  /*0950*/  FFMA R108, R95, R97, R108 ;  /* 0x000000615f6c7223 */ /* 0x000fe2000000006c */
[----:B------:R-:W-:Y:S01]  /*0960*/  FFMA R124, R8, R77, R33 ;  /* 0x0000004d087c7223 */ /* 0x000fe20000000021 */
[----:B------:R-:W-:Y:S01]  /*0970*/  FFMA R33, R80, R8, R36 ;  /* 0x0000000850217223 */ /* 0x000fe20000000024 */
[C---:B------:R-:W-:Y:S01]  /*0980*/  FFMA R122, R8.reuse, R81, R37 ;  /* 0x00000051087a7223 */ /* 0x040fe20000000025 */
[C---:B------:R-:W-:Y:S01]  /*0990*/  FFMA R97, R8.reuse, R82, R38 ;  /* 0x0000005208617223 */ /* 0x040fe20000000026 */
[----:B------:R-:W-:Y:S01]  /*09a0*/  FFMA R8, R8, R83, R39 ;  /* 0x0000005308087223 */ /* 0x000fe20000000027 */
[-C--:B------:R-:W-:Y:S01]  /*09b0*/  FFMA R112, R88, R9.reuse, R25 ;  /* 0x0000000958707223 */ /* 0x080fe20000000019 */
[-C--:B------:R-:W-:Y:S01]  /*09c0*/  FFMA R28, R90, R9.reuse, R27 ;  /* 0x000000095a1c7223 */ /* 0x080fe2000000001b */
[----:B------:R-:W-:-:S02]  /*09d0*/  FFMA R125, R91, R9, R24 ;  /* 0x000000095b7d7223 */ /* 0x000fc40000000018 */
[----:B------:R-:W3:Y:S01]  /*09e0*/  LDS.128 R24, [R5+0xe0] ;  /* 0x0000e00005187984 */ /* 0x000ee20000000c00 */
[-C--:B------:R-:W-:Y:S01]  /*09f0*/  FFMA R124, R89, R9.reuse, R124 ;  /* 0x00000009597c7223 */ /* 0x080fe2000000007c */
[-C--:B------:R-:W-:Y:S01]  /*0a00*/  FFMA R110, R92, R9.reuse, R33 ;  /* 0x000000095c6e7223 */ /* 0x080fe20000000021 */
[-C--:B------:R-:W-:Y:S01]  /*0a10*/  FFMA R122, R93, R9.reuse, R122 ;  /* 0x000000095d7a7223 */ /* 0x080fe2000000007a */
[-C--:B------:R-:W-:Y:S01]  /*0a20*/  FFMA R97, R94, R9.reuse, R97 ;  /* 0x000000095e617223 */ /* 0x080fe20000000061 */
[----:B------:R-:W-:Y:S01]  /*0a30*/  FFMA R8, R95, R9, R8 ;  /* 0x000000095f087223 */ /* 0x000fe20000000008 */
[----:B-1----:R-:W-:Y:S01]  /*0a40*/  FFMA R9, R76, R12, R40 ;  /* 0x0000000c4c097223 */ /* 0x002fe20000000028 */
[C---:B------:R-:W-:Y:S01]  /*0a50*/  FFMA R32, R12.reuse, R77, R41 ;  /* 0x0000004d0c207223 */ /* 0x040fe20000000029 */
[C---:B------:R-:W-:Y:S01]  /*0a60*/  FFMA R33, R12.reuse, R78, R42 ;  /* 0x0000004e0c217223 */ /* 0x040fe2000000002a */
[C---:B------:R-:W-:Y:S01]  /*0a70*/  FFMA R34, R12.reuse, R79, R43 ;  /* 0x0000004f0c227223 */ /* 0x040fe2000000002b */
        /* <DEDUP_REMOVED lines=8> */
[----:B------:R-:W-:-:S02]  /*0b00*/  FFMA R9, R94, R13, R35 ;  /* 0x0000000d5e097223 */ /* 0x000fc40000000023 */
[----:B------:R-:W1:Y:S01]  /*0b10*/  LDS.128 R32, [R4+0x400] ;  /* 0x0004000004207984 */ /* 0x000e620000000c00 */
[----:B--2---:R-:W-:Y:S01]  /*0b20*/  FFMA R36, R16, R77, R49 ;  /* 0x0000004d10247223 */ /* 0x004fe20000000031 */
[-C--:B------:R-:W-:Y:S01]  /*0b30*/  FFMA R41, R92, R13.reuse, R41 ;  /* 0x0000000d5c297223 */ /* 0x080fe20000000029 */
[-C--:B------:R-:W-:Y:S01]  /*0b40*/  FFMA R120, R93, R13.reuse, R120 ;  /* 0x0000000d5d787223 */ /* 0x080fe20000000078 */
[----:B------:R-:W-:Y:S01]  /*0b50*/  FFMA R114, R95, R13, R114 ;  /* 0x0000000d5f727223 */ /* 0x000fe20000000072 */
[----:B------:R-:W-:Y:S01]  /*0b60*/  FFMA R13, R76, R16, R48 ;  /* 0x000000104c0d7223 */ /* 0x000fe20000000030 */
[C---:B------:R-:W-:Y:S01]  /*0b70*/  FFMA R37, R16.reuse, R78, R50 ;  /* 0x0000004e10257223 */ /* 0x040fe20000000032 */
[----:B------:R-:W-:Y:S01]  /*0b80*/  FFMA R38, R16, R79, R51 ;  /* 0x0000004f10267223 */ /* 0x000fe20000000033 */
[----:B------:R-:W-:Y:S01]  /*0b90*/  FFMA R43, R80, R16, R52 ;  /* 0x00000010502b7223 */ /* 0x000fe20000000034 */
[C---:B------:R-:W-:Y:S01]  /*0ba0*/  FFMA R42, R16.reuse, R81, R53 ;  /* 0x00000051102a7223 */ /* 0x040fe20000000035 */
[C---:B------:R-:W-:Y:S01]  /*0bb0*/  FFMA R39, R16.reuse, R82, R54 ;  /* 0x0000005210277223 */ /* 0x040fe20000000036 */
[----:B------:R-:W-:Y:S01]  /*0bc0*/  FFMA R40, R16, R83, R55 ;  /* 0x0000005310287223 */ /* 0x000fe20000000037 */
[----:B------:R-:W-:Y:S01]  /*0bd0*/  FFMA R16, R89, R17, R36 ;  /* 0x0000001159107223 */ /* 0x000fe20000000024 */
[----:B0-----:R-:W-:Y:S01]  /*0be0*/  FFMA R36, R20, R77, R57 ;  /* 0x0000004d14247223 */ /* 0x001fe20000000039 */
[----:B------:R-:W-:Y:S01]  /*0bf0*/  FFMA R50, R88, R17, R13 ;  /* 0x0000001158327223 */ /* 0x000fe2000000000d */
[----:B------:R-:W-:Y:S01]  /*0c00*/  FFMA R46, R20, R83, R63 ;  /* 0x00000053142e7223 */ /* 0x000fe2000000003f */
[-C--:B------:R-:W-:Y:S01]  /*0c10*/  FFMA R54, R90, R17.reuse, R37 ;  /* 0x000000115a367223 */ /* 0x080fe20000000025 */
[-C--:B------:R-:W-:Y:S01]  /*0c20*/  FFMA R53, R91, R17.reuse, R38 ;  /* 0x000000115b357223 */ /* 0x080fe20000000026 */
[-C--:B------:R-:W-:Y:S01]  /*0c30*/  FFMA R43, R92, R17.reuse, R43 ;  /* 0x000000115c2b7223 */ /* 0x080fe2000000002b */
        /* <DEDUP_REMOVED lines=8> */
[----:B---3--:R-:W-:Y:S01]  /*0cc0*/  FFMA R36, R24, R77, R65 ;  /* 0x0000004d18247223 */ /* 0x008fe20000000041 */
[----:B------:R-:W-:Y:S01]  /*0cd0*/  FFMA R47, R80, R20, R60 ;  /* 0x00000014502f7223 */ /* 0x000fe2000000003c */
[----:B------:R-:W-:Y:S01]  /*0ce0*/  FFMA R48, R20, R81, R61 ;  /* 0x0000005114307223 */ /* 0x000fe2000000003d */
[-C--:B------:R-:W-:Y:S01]  /*0cf0*/  FFMA R20, R88, R21.reuse, R17 ;  /* 0x0000001558147223 */ /* 0x080fe20000000011 */
[-C--:B------:R-:W-:Y:S01]  /*0d00*/  FFMA R61, R90, R21.reuse, R37 ;  /* 0x000000155a3d7223 */ /* 0x080fe20000000025 */
[-C--:B------:R-:W-:Y:S01]  /*0d10*/  FFMA R55, R91, R21.reuse, R38 ;  /* 0x000000155b377223 */ /* 0x080fe20000000026 */
[----:B------:R-:W-:Y:S01]  /*0d20*/  FFMA R17, R94, R21, R39 ;  /* 0x000000155e117223 */ /* 0x000fe20000000027 */
[----:B------:R-:W-:-:S02]  /*0d30*/  FFMA R89, R89, R25, R36 ;  /* 0x0000001959597223 */ /* 0x000fc40000000024 */
[----:B------:R-:W0:Y:S01]  /*0d40*/  LDS.128 R36, [R4+0x410] ;  /* 0x0004100004247984 */ /* 0x000e220000000c00 */
[----:B------:R-:W-:Y:S01]  /*0d50*/  FFMA R52, R24, R79, R67 ;  /* 0x0000004f18347223 */ /* 0x000fe20000000043 */
[----:B------:R-:W-:Y:S01]  /*0d60*/  FFMA R79, R80, R24, R68 ;  /* 0x00000018504f7223 */ /* 0x000fe20000000044 */
[C---:B-1----:R-:W-:Y:S01]  /*0d70*/  FFMA R49, R32.reuse, R10, R112 ;  /* 0x0000000a20317223 */ /* 0x042fe20000000070 */
[C---:B------:R-:W-:Y:S01]  /*0d80*/  FFMA R112, R33.reuse, R86, R106 ;  /* 0x0000005621707223 */ /* 0x040fe2000000006a */
[-C--:B------:R-:W-:Y:S01]  /*0d90*/  FFMA R51, R32, R98.reuse, R30 ;  /* 0x0000006220337223 */ /* 0x080fe2000000001e */
[-C--:B------:R-:W-:Y:S01]  /*0da0*/  FFMA R106, R33, R98.reuse, R31 ;  /* 0x00000062216a7223 */ /* 0x080fe2000000001f */
[C---:B------:R-:W-:Y:S01]  /*0db0*/  FFMA R68, R34.reuse, R98, R29 ;  /* 0x0000006222447223 */ /* 0x040fe2000000001d */
[----:B------:R-:W-:Y:S02]  /*0dc0*/  FFMA R60, R34, R10, R28 ;  /* 0x0000000a223c7223 */ /* 0x000fe4000000001c */
[----:B------:R-:W1:Y:S01]  /*0dd0*/  LDS.128 R28, [R4+0x600] ;  /* 0x00060000041c7984 */ /* 0x000e620000000c00 */
[-C--:B------:R-:W-:Y:S01]  /*0de0*/  FFMA R47, R92, R21.reuse, R47 ;  /* 0x000000155c2f7223 */ /* 0x080fe2000000002f */
[-C--:B------:R-:W-:Y:S01]  /*0df0*/  FFMA R48, R93, R21.reuse, R48 ;  /* 0x000000155d307223 */ /* 0x080fe20000000030 */
[----:B------:R-:W-:Y:S01]  /*0e00*/  FFMA R46, R95, R21, R46 ;  /* 0x000000155f2e7223 */ /* 0x000fe2000000002e */
[----:B------:R-:W-:Y:S01]  /*0e10*/  FFMA R21, R76, R24, R64 ;  /* 0x000000184c157223 */ /* 0x000fe20000000040 */
[C---:B------:R-:W-:Y:S01]  /*0e20*/  FFMA R65, R24.reuse, R78, R66 ;  /* 0x0000004e18417223 */ /* 0x040fe20000000042 */
[C---:B------:R-:W-:Y:S01]  /*0e30*/  FFMA R118, R24.reuse, R81, R69 ;  /* 0x0000005118767223 */ /* 0x040fe20000000045 */
[C---:B------:R-:W-:Y:S01]  /*0e40*/  FFMA R67, R24.reuse, R82, R70 ;  /* 0x0000005218437223 */ /* 0x040fe20000000046 */
        /* <DEDUP_REMOVED lines=9> */
[C---:B------:R-:W-:Y:S01]  /*0ee0*/  FFMA R57, R32.reuse, R86, R117 ;  /* 0x0000005620397223 */ /* 0x040fe20000000075 */
[C---:B------:R-:W-:Y:S01]  /*0ef0*/  FFMA R25, R32.reuse, R14, R116 ;  /* 0x0000000e20197223 */ /* 0x040fe20000000074 */
[C---:B------:R-:W-:Y:S01]  /*0f00*/  FFMA R21, R32.reuse, R18, R50 ;  /* 0x0000001220157223 */ /* 0x040fe20000000032 */
[C---:B------:R-:W-:Y:S01]  /*0f10*/  FFMA R94, R32.reuse, R22, R20 ;  /* 0x00000016205e7223 */ /* 0x040fe20000000014 */
[----:B------:R-:W-:Y:S01]  /*0f20*/  FFMA R82, R32, R26, R69 ;  /* 0x0000001a20527223 */ /* 0x000fe20000000045 */
[----:B------:R-:W-:Y:S01]  /*0f30*/  FFMA R80, R33, R10, R124 ;  /* 0x0000000a21507223 */ /* 0x000fe2000000007c */
[----:B------:R-:W-:Y:S01]  /*0f40*/  FFMA R32, R35, R14, R45 ;  /* 0x0000000e23207223 */ /* 0x000fe2000000002d */
[----:B------:R-:W-:Y:S01]  /*0f50*/  FFMA R70, R74, R34, R115 ;  /* 0x000000224a467223 */ /* 0x000fe20000000073 */
[C---:B------:R-:W-:Y:S01]  /*0f60*/  FFMA R71, R34.reuse, R86, R119 ;  /* 0x0000005622477223 */ /* 0x040fe20000000077 */
[C---:B------:R-:W-:Y:S01]  /*0f70*/  FFMA R56, R34.reuse, R14, R12 ;  /* 0x0000000e22387223 */ /* 0x040fe2000000000c */
[C---:B------:R-:W-:Y:S01]  /*0f80*/  FFMA R54, R34.reuse, R18, R54 ;  /* 0x0000001222367223 */ /* 0x040fe20000000036 */
[C---:B------:R-:W-:Y:S01]  /*0f90*/  FFMA R52, R34.reuse, R22, R61 ;  /* 0x0000001622347223 */ /* 0x040fe2000000003d */
[----:B0-----:R-:W-:Y:S01]  /*0fa0*/  FFMA R124, R37, R98, R96 ;  /* 0x00000062257c7223 */ /* 0x001fe20000000060 */
[----:B------:R-:W-:Y:S01]  /*0fb0*/  FFMA R50, R34, R26, R65 ;  /* 0x0000001a22327223 */ /* 0x000fe20000000041 */
[----:B------:R-:W-:Y:S01]  /*0fc0*/  FFMA R90, R35, R18, R53 ;  /* 0x00000012235a7223 */ /* 0x000fe20000000035 */
[----:B------:R-:W-:Y:S01]  /*0fd0*/  FFMA R45, R36, R74, R103 ;  /* 0x0000004a242d7223 */ /* 0x000fe20000000067 */
[----:B------:R-:W-:Y:S01]  /*0fe0*/  FFMA R58, R74, R39, R72 ;  /* 0x000000274a3a7223 */ /* 0x000fe20000000048 */
[----:B------:R-:W-:Y:S01]  /*0ff0*/  FFMA R96, R39, R10, R8 ;  /* 0x0000000a27607223 */ /* 0x000fe20000000008 */
[C---:B------:R-:W-:Y:S01]  /*1000*/  FFMA R78, R33.reuse, R14, R44 ;  /* 0x0000000e214e7223 */ /* 0x040fe2000000002c */
[----:B------:R-:W-:Y:S01]  /*1010*/  FFMA R76, R33, R18, R16 ;  /* 0x00000012214c7223 */ /* 0x000fe20000000010 */
[----:B------:R-:W-:Y:S01]  /*1020*/  FFMA R34, R35, R98, R121 ;  /* 0x0000006223227223 */ /* 0x000fe20000000079 */
[C---:B------:R-:W-:Y:S01]  /*1030*/  FFMA R53, R36.reuse, R14, R41 ;  /* 0x0000000e24357223 */ /* 0x040fe20000000029 */
[-C--:B------:R-:W-:Y:S01]  /*1040*/  FFMA R103, R36, R18.reuse, R43 ;  /* 0x0000001224677223 */ /* 0x080fe2000000002b */
        /* <DEDUP_REMOVED lines=11> */
[----:B------:R-:W-:Y:S01]  /*1100*/  FFMA R64, R74, R37, R105 ;  /* 0x000000254a407223 */ /* 0x000fe20000000069 */
[C---:B------:R-:W-:Y:S01]  /*1110*/  FFMA R125, R36.reuse, R86, R73 ;  /* 0x00000056247d7223 */ /* 0x040fe20000000049 */
[-C--:B------:R-:W-:Y:S01]  /*1120*/  FFMA R121, R36, R98.reuse, R123 ;  /* 0x0000006224797223 */ /* 0x080fe2000000007b */
[CC--:B------:R-:W-:Y:S01]  /*1130*/  FFMA R117, R38.reuse, R98.reuse, R85 ;  /* 0x0000006226757223 */ /* 0x0c0fe20000000055 */
[----:B------:R-:W-:Y:S01]  /*1140*/  FFMA R12, R39, R98, R108 ;  /* 0x00000062270c7223 */ /* 0x000fe2000000006c */
[----:B------:R-:W-:Y:S01]  /*1150*/  FFMA R105, R38, R14, R9 ;  /* 0x0000000e26697223 */ /* 0x000fe20000000009 */
[----:B------:R-:W-:Y:S01]  /*1160*/  FFMA R61, R74, R38, R107 ;  /* 0x000000264a3d7223 */ /* 0x000fe2000000006b */
[-C--:B------:R-:W-:Y:S01]  /*1170*/  FFMA R102, R37, R86.reuse, R102 ;  /* 0x0000005625667223 */ /* 0x080fe20000000066 */
[CC--:B------:R-:W-:Y:S01]  /*1180*/  FFMA R69, R38.reuse, R86.reuse, R109 ;  /* 0x0000005626457223 */ /* 0x0c0fe2000000006d */
[----:B------:R-:W-:Y:S01]  /*1190*/  FFMA R104, R39, R86, R104 ;  /* 0x0000005627687223 */ /* 0x000fe20000000068 */
[C---:B------:R-:W-:Y:S01]  /*11a0*/  FFMA R55, R38.reuse, R10, R97 ;  /* 0x0000000a26377223 */ /* 0x040fe20000000061 */
[C---:B------:R-:W-:Y:S01]  /*11b0*/  FFMA R95, R38.reuse, R18, R13 ;  /* 0x00000012265f7223 */ /* 0x040fe2000000000d */
[----:B------:R-:W-:Y:S01]  /*11c0*/  FFMA R77, R38, R22, R17 ;  /* 0x00000016264d7223 */ /* 0x000fe20000000011 */
        /* <DEDUP_REMOVED lines=8> */
[CC--:B------:R-:W-:Y:S01]  /*1250*/  FFMA R113, R36.reuse, R10.reuse, R110 ;  /* 0x0000000a24717223 */ /* 0x0c0fe2000000006e */
[C---:B------:R-:W-:Y:S01]  /*1260*/  FFMA R122, R37.reuse, R10, R122 ;  /* 0x0000000a257a7223 */ /* 0x040fe2000000007a */
[-C--:B------:R-:W-:Y:S01]  /*1270*/  FFMA R120, R37, R14.reuse, R120 ;  /* 0x0000000e25787223 */ /* 0x080fe20000000078 */
[----:B------:R-:W-:Y:S01]  /*1280*/  FFMA R114, R39, R14, R114 ;  /* 0x0000000e27727223 */ /* 0x000fe20000000072 */
[-C--:B------:R-:W-:Y:S01]  /*1290*/  FFMA R81, R36, R22.reuse, R47 ;  /* 0x0000001624517223 */ /* 0x080fe2000000002f */
[-C--:B------:R-:W-:Y:S01]  /*12a0*/  FFMA R18, R37, R22.reuse, R48 ;  /* 0x0000001625127223 */ /* 0x080fe20000000030 */
[----:B------:R-:W-:Y:S01]  /*12b0*/  FFMA R24, R39, R22, R46 ;  /* 0x0000001627187223 */ /* 0x000fe2000000002e */
        /* <DEDUP_REMOVED lines=28> */
[----:B------:R-:W-:Y:S04]  /*1480*/  LDS.128 R36, [R5+0x10] ;  /* 0x0000100005247984 */ /* 0x000fe80000000c00 */
[----:B------:R-:W1:Y:S04]  /*1490*/  LDS.128 R48, [R4+0x800] ;  /* 0x0008000004307984 */ /* 0x000e680000000c00 */
[----:B------:R-:W2:Y:S04]  /*14a0*/  LDS.128 R32, [R4+0x810] ;  /* 0x0008100004207984 */ /* 0x000ea80000000c00 */
[----:B------:R-:W3:Y:S01]  /*14b0*/  LDS.128 R28, [R5+0x30] ;  /* 0x00003000051c7984 */ /* 0x000ee20000000c00 */
[C---:B0-----:R-:W-:Y:S01]  /*14c0*/  FFMA R66, R40.reuse, R75, R45 ;  /* 0x0000004b28427223 */ /* 0x041fe2000000002d */
[----:B------:R-:W-:Y:S01]  /*14d0*/  FFMA R61, R75, R42, R61 ;  /* 0x0000002a4b3d7223 */ /* 0x000fe2000000003d */
[-C--:B------:R-:W-:Y:S01]  /*14e0*/  FFMA R125, R40, R87.reuse, R125 ;  /* 0x00000057287d7223 */ /* 0x080fe2000000007d */
[-C--:B------:R-:W-:Y:S01]  /*14f0*/  FFMA R22, R41, R87.reuse, R102 ;  /* 0x0000005729167223 */ /* 0x080fe20000000066 */
[-C--:B------:R-:W-:Y:S01]  /*1500*/  FFMA R69, R42, R87.reuse, R69 ;  /* 0x000000572a457223 */ /* 0x080fe20000000045 */
[----:B------:R-:W-:Y:S01]  /*1510*/  FFMA R14, R43, R87, R104 ;  /* 0x000000572b0e7223 */ /* 0x000fe20000000068 */
[----:B------:R-:W0:Y:S01]  /*1520*/  LDS.128 R44, [R5+0x50] ;  /* 0x00005000052c7984 */ /* 0x000e220000000c00 */
[-C--:B------:R-:W-:Y:S01]  /*1530*/  FFMA R113, R40, R11.reuse, R113 ;  /* 0x0000000b28717223 */ /* 0x080fe20000000071 */
[-C--:B------:R-:W-:Y:S01]  /*1540*/  FFMA R122, R41, R11.reuse, R122 ;  /* 0x0000000b297a7223 */ /* 0x080fe2000000007a */
[-C--:B------:R-:W-:Y:S01]  /*1550*/  FFMA R87, R42, R11.reuse, R55 ;  /* 0x0000000b2a577223 */ /* 0x080fe20000000037 */
[----:B------:R-:W-:Y:S01]  /*1560*/  FFMA R96, R43, R11, R96 ;  /* 0x0000000b2b607223 */ /* 0x000fe20000000060 */
[C---:B------:R-:W-:Y:S01]  /*1570*/  FFMA R64, R75.reuse, R41, R64 ;  /* 0x000000294b407223 */ /* 0x040fe20000000040 */
[----:B------:R-:W-:Y:S01]  /*1580*/  FFMA R58, R75, R43, R58 ;  /* 0x0000002b4b3a7223 */ /* 0x000fe2000000003a */
[C---:B------:R-:W-:Y:S01]  /*1590*/  FFMA R11, R40.reuse, R15, R53 ;  /* 0x0000000f280b7223 */ /* 0x040fe20000000035 */
[-C--:B------:R-:W-:Y:S01]  /*15a0*/  FFMA R103, R40, R19.reuse, R103 ;  /* 0x0000001328677223 */ /* 0x080fe20000000067 */
[----:B------:R-:W4:Y:S01]  /*15b0*/  LDS.128 R52, [R5+0x70] ;  /* 0x0000700005347984 */ /* 0x000f220000000c00 */
[-C--:B------:R-:W-:Y:S01]  /*15c0*/  FFMA R72, R41, R19.reuse, R72 ;  /* 0x0000001329487223 */ /* 0x080fe20000000048 */
[-C--:B------:R-:W-:Y:S01]  /*15d0*/  FFMA R95, R42, R19.reuse, R95 ;  /* 0x000000132a5f7223 */ /* 0x080fe2000000005f */
[----:B------:R-:W-:Y:S01]  /*15e0*/  FFMA R8, R43, R19, R8 ;  /* 0x000000132b087223 */ /* 0x000fe20000000008 */
[C---:B------:R-:W-:Y:S01]  /*15f0*/  FFMA R75, R40.reuse, R23, R81 ;  /* 0x00000017284b7223 */ /* 0x040fe20000000051 */
[-C--:B------:R-:W-:Y:S01]  /*1600*/  FFMA R121, R40, R99.reuse, R121 ;  /* 0x0000006328797223 */ /* 0x080fe20000000079 */
[-C--:B------:R-:W-:Y:S01]  /*1610*/  FFMA R124, R41, R99.reuse, R124 ;  /* 0x00000063297c7223 */ /* 0x080fe2000000007c */
[CC--:B------:R-:W-:Y:S01]  /*1620*/  FFMA R117, R42.reuse, R99.reuse, R117 ;  /* 0x000000632a757223 */ /* 0x0c0fe20000000075 */
[----:B------:R-:W-:Y:S01]  /*1630*/  FFMA R10, R43, R99, R12 ;  /* 0x000000632b0a7223 */ /* 0x000fe2000000000c */
[-C--:B------:R-:W-:Y:S01]  /*1640*/  FFMA R18, R41, R23.reuse, R18 ;  /* 0x0000001729127223 */ /* 0x080fe20000000012 */
[-C--:B------:R-:W-:Y:S01]  /*1650*/  FFMA R19, R42, R23.reuse, R77 ;  /* 0x000000172a137223 */ /* 0x080fe2000000004d */
[----:B------:R-:W-:Y:S01]  /*1660*/  FFMA R24, R43, R23, R24 ;  /* 0x000000172b187223 */ /* 0x000fe20000000018 */
[----:B------:R-:W5:Y:S01]  /*1670*/  LDS.128 R80, [R5+0x90] ;  /* 0x0000900005507984 */ /* 0x000f620000000c00 */
[C---:B-1----:R-:W-:Y:S01]  /*1680*/  FFMA R12, R36.reuse, R50, R63 ;  /* 0x00000032240c7223 */ /* 0x042fe2000000003f */
[----:B--2---:R-:W-:-:S02]  /*1690*/  FFMA R20, R36, R34, R61 ;  /* 0x0000002224147223 */ /* 0x004fc4000000003d */
[----:B------:R-:W1:Y:S01]  /*16a0*/  LDS.128 R60, [R5+0xd0] ;  /* 0x0000d000053c7984 */ /* 0x000e620000000c00 */
[C---:B---3--:R-:W-:Y:S01]  /*16b0*/  FFMA R99, R28.reuse, R50, R71 ;  /* 0x000000321c637223 */ /* 0x048fe20000000047 */
[C---:B------:R-:W-:Y:S02]  /*16c0*/  FFMA R23, R28.reuse, R34, R69 ;  /* 0x000000221c177223 */ /* 0x040fe40000000045 */
[----:B------:R-:W2:Y:S01]  /*16d0*/  LDS.128 R68, [R5+0xf0] ;  /* 0x0000f00005447984 */ /* 0x000ea20000000c00 */
[----:B------:R-:W-:Y:S01]  /*16e0*/  FFMA R112, R28, R49, R21 ;  /* 0x000000311c707223 */ /* 0x000fe20000000015 */
[-C--:B------:R-:W-:Y:S01]  /*16f0*/  FFMA R106, R48, R28.reuse, R123 ;  /* 0x0000001c306a7223 */ /* 0x080fe2000000007b */
[----:B------:R-:W-:Y:S01]  /*1700*/  FFMA R92, R28, R51, R92 ;  /* 0x000000331c5c7223 */ /* 0x000fe2000000005c */
[----:B------:R-:W-:Y:S01]  /*1710*/  FFMA R21, R32, R28, R125 ;  /* 0x0000001c20157223 */ /* 0x000fe2000000007d */
[----:B------:R-:W-:Y:S01]  /*1720*/  FFMA R22, R28, R33, R22 ;  /* 0x000000211c167223 */ /* 0x000fe20000000016 */
        /* <DEDUP_REMOVED lines=8> */
[-C--:B------:R-:W-:Y:S01]  /*17b0*/  FFMA R58, R36, R35.reuse, R58 ;  /* 0x00000023243a7223 */ /* 0x080fe2000000003a */
[----:B------:R-:W-:Y:S01]  /*17c0*/  FFMA R28, R28, R35, R14 ;  /* 0x000000231c1c7223 */ /* 0x000fe2000000000e */
[----:B0-----:R-:W-:Y:S01]  /*17d0*/  FFMA R102, R44, R49, R89 ;  /* 0x000000312c667223 */ /* 0x001fe20000000059 */
        /* <DEDUP_REMOVED lines=8> */
[----:B------:R0:W3:Y:S01]  /*1860*/  LDS.128 R76, [R5+0xb0] ;  /* 0x0000b000054c7984 */ /* 0x0000e20000000c00 */
[----:B----4-:R-:W-:Y:S01]  /*1870*/  FFMA R116, R48, R52, R107 ;  /* 0x0000003430747223 */ /* 0x010fe2000000006b */
[C---:B------:R-:W-:Y:S01]  /*1880*/  FFMA R104, R52.reuse, R49, R111 ;  /* 0x0000003134687223 */ /* 0x040fe2000000006f */
[C---:B------:R-:W-:Y:S01]  /*1890*/  FFMA R94, R52.reuse, R50, R109 ;  /* 0x00000032345e7223 */ /* 0x040fe2000000006d */
[----:B------:R-:W-:Y:S01]  /*18a0*/  FFMA R88, R52, R51, R88 ;  /* 0x0000003334587223 */ /* 0x000fe20000000058 */
[----:B------:R-:W-:Y:S01]  /*18b0*/  FFMA R10, R32, R52, R113 ;  /* 0x00000034200a7223 */ /* 0x000fe20000000071 */
[C---:B------:R-:W-:Y:S01]  /*18c0*/  FFMA R122, R52.reuse, R33, R122 ;  /* 0x00000021347a7223 */ /* 0x040fe2000000007a */
[C---:B------:R-:W-:Y:S01]  /*18d0*/  FFMA R87, R52.reuse, R34, R87 ;  /* 0x0000002234577223 */ /* 0x040fe20000000057 */
[----:B------:R-:W-:Y:S01]  /*18e0*/  FFMA R44, R52, R35, R96 ;  /* 0x00000023342c7223 */ /* 0x000fe20000000060 */
[----:B-----5:R-:W-:Y:S01]  /*18f0*/  FFMA R123, R48, R80, R85 ;  /* 0x00000050307b7223 */ /* 0x020fe20000000055 */
[C---:B------:R-:W-:Y:S01]  /*1900*/  FFMA R52, R80.reuse, R51, R74 ;  /* 0x0000003350347223 */ /* 0x040fe2000000004a */
[C---:B------:R-:W-:Y:S01]  /*1910*/  FFMA R97, R80.reuse, R49, R97 ;  /* 0x0000003150617223 */ /* 0x040fe20000000061 */
[----:B------:R-:W-:Y:S01]  /*1920*/  FFMA R96, R80, R50, R101 ;  /* 0x0000003250607223 */ /* 0x000fe20000000065 */
[----:B------:R-:W-:Y:S01]  /*1930*/  FFMA R11, R32, R80, R11 ;  /* 0x00000050200b7223 */ /* 0x000fe2000000000b */
[C---:B------:R-:W-:Y:S01]  /*1940*/  FFMA R120, R80.reuse, R33, R120 ;  /* 0x0000002150787223 */ /* 0x040fe20000000078 */
[CC--:B------:R-:W-:Y:S01]  /*1950*/  FFMA R85, R80.reuse, R34.reuse, R105 ;  /* 0x0000002250557223 */ /* 0x0c0fe20000000069 */
[----:B------:R-:W-:Y:S01]  /*1960*/  FFMA R74, R80, R35, R114 ;  /* 0x00000023504a7223 */ /* 0x000fe20000000072 */
[-C--:B------:R-:W-:Y:S01]  /*1970*/  FFMA R118, R41, R27.reuse, R118 ;  /* 0x0000001b29767223 */ /* 0x080fe20000000076 */
[-C--:B------:R-:W-:Y:S01]  /*1980*/  FFMA R67, R42, R27.reuse, R67 ;  /* 0x0000001b2a437223 */ /* 0x080fe20000000043 */
[----:B------:R-:W-:Y:S01]  /*1990*/  FFMA R108, R43, R27, R108 ;  /* 0x0000001b2b6c7223 */ /* 0x000fe2000000006c */
[C---:B-1----:R-:W-:Y:S01]  /*19a0*/  FFMA R114, R60.reuse, R51, R16 ;  /* 0x000000333c727223 */ /* 0x042fe20000000010 */
[C---:B------:R-:W-:Y:S01]  /*19b0*/  FFMA R80, R60.reuse, R33, R18 ;  /* 0x000000213c507223 */ /* 0x040fe20000000012 */
[----:B0-----:R-:W-:Y:S01]  /*19c0*/  FFMA R5, R60, R34, R19 ;  /* 0x000000223c057223 */ /* 0x001fe20000000013 */
[C---:B--2---:R-:W-:Y:S01]  /*19d0*/  FFMA R119, R48.reuse, R68, R17 ;  /* 0x0000004430777223 */ /* 0x044fe20000000011 */
[----:B------:R-:W0:Y:S04]  /*19e0*/  LDS.128 R40, [R4+0xa00] ;  /* 0x000a000004287984 */ /* 0x000e280000000c00 */
[----:B------:R-:W1:Y:S01]  /*19f0*/  LDS.128 R16, [R4+0xa10] ;  /* 0x000a100004107984 */ /* 0x000e620000000c00 */
[----:B------:R-:W-:Y:S01]  /*1a00*/  FFMA R117, R48, R60, R25 ;  /* 0x0000003c30757223 */ /* 0x000fe20000000019 */
[CC--:B------:R-:W-:Y:S01]  /*1a10*/  FFMA R59, R60.reuse, R49.reuse, R59 ;  /* 0x000000313c3b7223 */ /* 0x0c0fe2000000003b */
[-C--:B------:R-:W-:Y:S01]  /*1a20*/  FFMA R65, R60, R50.reuse, R65 ;  /* 0x000000323c417223 */ /* 0x080fe20000000041 */
[C---:B------:R-:W-:Y:S01]  /*1a30*/  FFMA R57, R68.reuse, R49, R57 ;  /* 0x0000003144397223 */ /* 0x040fe20000000039 */
[----:B------:R-:W-:Y:S01]  /*1a40*/  FFMA R13, R68, R50, R13 ;  /* 0x00000032440d7223 */ /* 0x000fe2000000000d */
[----:B------:R-:W-:Y:S01]  /*1a50*/  FFMA R25, R32, R60, R75 ;  /* 0x0000003c20197223 */ /* 0x000fe2000000004b */
[----:B------:R-:W-:Y:S01]  /*1a60*/  FFMA R24, R60, R35, R24 ;  /* 0x000000233c187223 */ /* 0x000fe20000000018 */
[C---:B------:R-:W-:Y:S01]  /*1a70*/  FFMA R60, R68.reuse, R51, R26 ;  /* 0x00000033443c7223 */ /* 0x040fe2000000001a */
[----:B------:R-:W-:Y:S01]  /*1a80*/  FFMA R118, R68, R33, R118 ;  /* 0x0000002144767223 */ /* 0x000fe20000000076 */
[----:B---3--:R-:W-:Y:S01]  /*1a90*/  FFMA R107, R76, R49, R91 ;  /* 0x000000314c6b7223 */ /* 0x008fe2000000005b */
[-C--:B------:R-:W-:Y:S01]  /*1aa0*/  FFMA R121, R48, R76.reuse, R9 ;  /* 0x0000004c30797223 */ /* 0x080fe20000000009 */
[----:B------:R-:W-:Y:S01]  /*1ab0*/  FFMA R90, R76, R51, R90 ;  /* 0x000000334c5a7223 */ /* 0x000fe2000000005a */
[----:B------:R-:W-:Y:S01]  /*1ac0*/  FFMA R9, R32, R76, R103 ;  /* 0x0000004c20097223 */ /* 0x000fe20000000067 */
[C---:B------:R-:W-:Y:S01]  /*1ad0*/  FFMA R27, R76.reuse, R34, R95 ;  /* 0x000000224c1b7223 */ /* 0x040fe2000000005f */
[C---:B------:R-:W-:Y:S01]  /*1ae0*/  FFMA R8, R76.reuse, R35, R8 ;  /* 0x000000234c087223 */ /* 0x040fe20000000008 */
[C---:B------:R-:W-:Y:S01]  /*1af0*/  FFMA R91, R76.reuse, R50, R93 ;  /* 0x000000324c5b7223 */ /* 0x040fe2000000005d */
[----:B------:R-:W-:Y:S01]  /*1b00*/  FFMA R72, R76, R33, R72 ;  /* 0x000000214c487223 */ /* 0x000fe20000000048 */
[----:B------:R-:W-:Y:S01]  /*1b10*/  FFMA R34, R68, R34, R67 ;  /* 0x0000002244227223 */ /* 0x000fe20000000043 */
[----:B------:R-:W-:Y:S01]  /*1b20*/  FFMA R48, R32, R68, R15 ;  /* 0x0000004420307223 */ /* 0x000fe2000000000f */
[----:B------:R-:W-:Y:S01]  /*1b30*/  FFMA R76, R68, R35, R108 ;  /* 0x00000023444c7223 */ /* 0x000fe2000000006c */
[----:B0-----:R-:W-:Y:S01]  /*1b40*/  FFMA R50, R40, R37, R73 ;  /* 0x0000002528327223 */ /* 0x001fe20000000049 */
        /* <DEDUP_REMOVED lines=9> */
[C---:B-1----:R-:W-:Y:S01]  /*1be0*/  FFMA R33, R37.reuse, R18, R20 ;  /* 0x0000001225217223 */ /* 0x042fe20000000014 */
[-C--:B------:R-:W-:Y:S01]  /*1bf0*/  FFMA R32, R40, R29.reuse, R106 ;  /* 0x0000001d28207223 */ /* 0x080fe2000000006a */
        /* <DEDUP_REMOVED lines=18> */
[C---:B------:R-:W-:Y:S01]  /*1d20*/  FFMA R26, R40.reuse, R45, R110 ;  /* 0x0000002d281a7223 */ /* 0x040fe2000000006e */
[-C--:B------:R-:W-:Y:S01]  /*1d30*/  FFMA R125, R40, R53.reuse, R116 ;  /* 0x00000035287d7223 */ /* 0x080fe20000000074 */
[----:B------:R-:W-:Y:S01]  /*1d40*/  FFMA R95, R42, R53, R94 ;  /* 0x000000352a5f7223 */ /* 0x000fe2000000005e */
[----:B------:R-:W0:Y:S01]  /*1d50*/  LDS.128 R12, [R4+0xc00] ;  /* 0x000c0000040c7984 */ /* 0x000e220000000c00 */
        /* <DEDUP_REMOVED lines=8> */
[C---:B------:R-:W-:Y:S01]  /*1de0*/  FFMA R44, R19.reuse, R53, R44 ;  /* 0x00000035132c7223 */ /* 0x040fe2000000002c */
[C---:B------:R-:W-:Y:S01]  /*1df0*/  FFMA R45, R16.reuse, R81, R11 ;  /* 0x00000051102d7223 */ /* 0x040fe2000000000b */
[-C--:B------:R-:W-:Y:S01]  /*1e00*/  FFMA R53, R16, R77.reuse, R9 ;  /* 0x0000004d10357223 */ /* 0x080fe20000000009 */
[----:B------:R-:W-:-:S02]  /*1e10*/  FFMA R60, R19, R77, R8 ;  /* 0x0000004d133c7223 */ /* 0x000fc40000000008 */
[----:B------:R-:W1:Y:S01]  /*1e20*/  LDS.128 R8, [R4+0xc10] ;  /* 0x000c100004087984 */ /* 0x000e620000000c00 */
[C---:B------:R-:W-:Y:S01]  /*1e30*/  FFMA R123, R40.reuse, R81, R123 ;  /* 0x00000051287b7223 */ /* 0x040fe2000000007b */
[C---:B------:R-:W-:Y:S01]  /*1e40*/  FFMA R121, R40.reuse, R77, R121 ;  /* 0x0000004d28797223 */ /* 0x040fe20000000079 */
[C---:B------:R-:W-:Y:S01]  /*1e50*/  FFMA R117, R40.reuse, R61, R117 ;  /* 0x0000003d28757223 */ /* 0x040fe20000000075 */
[----:B------:R-:W-:Y:S01]  /*1e60*/  FFMA R119, R40, R69, R119 ;  /* 0x0000004528777223 */ /* 0x000fe20000000077 */
[-C--:B------:R-:W-:Y:S01]  /*1e70*/  FFMA R93, R42, R81.reuse, R96 ;  /* 0x000000512a5d7223 */ /* 0x080fe20000000060 */
[-C--:B------:R-:W-:Y:S01]  /*1e80*/  FFMA R120, R17, R81.reuse, R120 ;  /* 0x0000005111787223 */ /* 0x080fe20000000078 */
[-C--:B------:R-:W-:Y:S01]  /*1e90*/  FFMA R85, R18, R81.reuse, R85 ;  /* 0x0000005112557223 */ /* 0x080fe20000000055 */
[----:B------:R-:W-:Y:S01]  /*1ea0*/  FFMA R74, R19, R81, R74 ;  /* 0x00000051134a7223 */ /* 0x000fe2000000004a */
[----:B------:R-:W-:Y:S01]  /*1eb0*/  FFMA R91, R42, R77, R91 ;  /* 0x0000004d2a5b7223 */ /* 0x000fe2000000005b */
[----:B------:R-:W-:Y:S01]  /*1ec0*/  FFMA R81, R16, R61, R25 ;  /* 0x0000003d10517223 */ /* 0x000fe20000000019 */
[CC--:B------:R-:W-:Y:S01]  /*1ed0*/  FFMA R72, R17.reuse, R77.reuse, R72 ;  /* 0x0000004d11487223 */ /* 0x0c0fe20000000048 */
[----:B------:R-:W-:Y:S01]  /*1ee0*/  FFMA R27, R18, R77, R27 ;  /* 0x0000004d121b7223 */ /* 0x000fe2000000001b */
[----:B------:R-:W-:Y:S01]  /*1ef0*/  FFMA R25, R16, R69, R48 ;  /* 0x0000004510197223 */ /* 0x000fe20000000030 */
[-C--:B------:R-:W-:Y:S01]  /*1f00*/  FFMA R80, R17, R61.reuse, R80 ;  /* 0x0000003d11507223 */ /* 0x080fe20000000050 */
[CC--:B------:R-:W-:Y:S01]  /*1f10*/  FFMA R77, R18.reuse, R61.reuse, R5 ;  /* 0x0000003d124d7223 */ /* 0x0c0fe20000000005 */
[----:B------:R-:W-:Y:S01]  /*1f20*/  FFMA R68, R19, R61, R24 ;  /* 0x0000003d13447223 */ /* 0x000fe20000000018 */
[-C--:B------:R-:W-:Y:S01]  /*1f30*/  FFMA R118, R17, R69.reuse, R118 ;  /* 0x0000004511767223 */ /* 0x080fe20000000076 */
[-C--:B------:R-:W-:Y:S01]  /*1f40*/  FFMA R5, R18, R69.reuse, R34 ;  /* 0x0000004512057223 */ /* 0x080fe20000000022 */
        /* <DEDUP_REMOVED lines=34> */
[-C--:B-1----:R-:W-:Y:S01]  /*2170*/  FFMA R21, R8, R30.reuse, R21 ;  /* 0x0000001e08157223 */ /* 0x082fe20000000015 */
[-C--:B------:R-:W-:Y:S01]  /*2180*/  FFMA R22, R9, R30.reuse, R22 ;  /* 0x0000001e09167223 */ /* 0x080fe20000000016 */
[-C--:B------:R-:W-:Y:S01]  /*2190*/  FFMA R23, R10, R30.reuse, R23 ;  /* 0x0000001e0a177223 */ /* 0x080fe20000000017 */
[----:B------:R-:W-:Y:S01]  /*21a0*/  FFMA R28, R11, R30, R28 ;  /* 0x0000001e0b1c7223 */ /* 0x000fe2000000001c */
        /* <DEDUP_REMOVED lines=16> */
[----:B------:R-:W-:-:S02]  /*22b0*/  FFMA R54, R9, R78, R72 ;  /* 0x0000004e09367223 */ /* 0x000fc40000000048 */
[----:B------:R-:W1:Y:S01]  /*22c0*/  LDS.128 R72, [R4+0xe10] ;  /* 0x000e100004487984 */ /* 0x000e620000000c00 */
[C---:B------:R-:W-:Y:S01]  /*22d0*/  FFMA R61, R10.reuse, R78, R27 ;  /* 0x0000004e0a3d7223 */ /* 0x040fe2000000001b */
[C---:B------:R-:W-:Y:S01]  /*22e0*/  FFMA R77, R10.reuse, R62, R77 ;  /* 0x0000003e0a4d7223 */ /* 0x040fe2000000004d */
[----:B------:R-:W-:Y:S01]  /*22f0*/  FFMA R5, R10, R70, R5 ;  /* 0x000000460a057223 */ /* 0x000fe20000000005 */
[C---:B------:R-:W-:Y:S01]  /*2300*/  FFMA R60, R11.reuse, R78, R60 ;  /* 0x0000004e0b3c7223 */ /* 0x040fe2000000003c */
[C---:B------:R-:W-:Y:S01]  /*2310*/  FFMA R68, R11.reuse, R62, R68 ;  /* 0x0000003e0b447223 */ /* 0x040fe20000000044 */
[----:B------:R-:W-:Y:S01]  /*2320*/  FFMA R76, R11, R70, R76 ;  /* 0x000000460b4c7223 */ /* 0x000fe2000000004c */
[C---:B0-----:R-:W-:Y:S01]  /*2330*/  FFMA R10, R39.reuse, R66, R18 ;  /* 0x00000042270a7223 */ /* 0x041fe20000000012 */
        /* <DEDUP_REMOVED lines=9> */
[----:B------:R-:W-:Y:S01]  /*23d0*/  UIADD3 UR5, UPT, UPT, UR5, 0x1, URZ ;  /* 0x0000000105057890 */ /* 0x000fe2000fffe0ff */
[C---:B-1----:R-:W-:Y:S01]  /*23e0*/  FFMA R12, R72.reuse, R39, R13 ;  /* 0x00000027480c7223 */ /* 0x042fe2000000000d */
        /* <DEDUP_REMOVED lines=9> */
[----:B------:R-:W-:-:S02]  /*2480*/  FFMA R30, R74, R47, R89 ;  /* 0x0000002f4a1e7223 */ /* 0x000fc40000000059 */
[----:B------:R-:W0:Y:S01]  /*2490*/  LDC R89, c[0x0][0x39c] ;  /* 0x0000e700ff597b82 */ /* 0x000e220000000800 */
[C---:B------:R-:W-:Y:S01]  /*24a0*/  FFMA R53, R8.reuse, R78, R53 ;  /* 0x0000004e08357223 */ /* 0x040fe20000000035 */
[C---:B------:R-:W-:Y:S01]  /*24b0*/  FFMA R81, R8.reuse, R62, R81 ;  /* 0x0000003e08517223 */ /* 0x040fe20000000051 */
[----:B------:R-:W-:Y:S01]  /*24c0*/  FFMA R69, R8, R70, R25 ;  /* 0x0000004608457223 */ /* 0x000fe20000000019 */
[C---:B------:R-:W-:Y:S01]  /*24d0*/  FFMA R8, R64.reuse, R39, R17 ;  /* 0x0000002740087223 */ /* 0x040fe20000000011 */
[----:B------:R-:W-:Y:S01]  /*24e0*/  UISETP.NE.AND UP0, UPT, UR5, URZ, UPT ;  /* 0x000000ff0500728c */ /* 0x000fe2000bf05270 */
[-C--:B------:R-:W-:Y:S01]  /*24f0*/  FFMA R16, R64, R31.reuse, R16 ;  /* 0x0000001f40107223 */ /* 0x080fe20000000010 */
[----:B------:R-:W-:Y:S01]  /*2500*/  FFMA R17, R65, R31, R112 ;  /* 0x0000001f41117223 */ /* 0x000fe20000000070 */
[----:B------:R-:W-:Y:S01]  /*2510*/  FFMA R31, R75, R47, R36 ;  /* 0x0000002f4b1f7223 */ /* 0x000fe20000000024 */
[C---:B------:R-:W-:Y:S01]  /*2520*/  FFMA R80, R9.reuse, R62, R80 ;  /* 0x0000003e09507223 */ /* 0x040fe20000000050 */
[----:B------:R-:W-:Y:S01]  /*2530*/  FFMA R78, R9, R70, R118 ;  /* 0x00000046094e7223 */ /* 0x000fe20000000076 */
[C---:B------:R-:W-:Y:S01]  /*2540*/  FFMA R36, R72.reuse, R55, R37 ;  /* 0x0000003748247223 */ /* 0x040fe20000000025 */
[----:B------:R-:W-:Y:S01]  /*2550*/  FFMA R9, R39, R65, R114 ;  /* 0x0000004127097223 */ /* 0x000fe20000000072 */
[----:B------:R-:W-:Y:S01]  /*2560*/  FFMA R37, R73, R55, R38 ;  /* 0x0000003749257223 */ /* 0x000fe20000000026 */
[----:B------:R-:W-:Y:S01]  /*2570*/  FFMA R52, R72, R79, R53 ;  /* 0x0000004f48347223 */ /* 0x000fe20000000035 */
[-C--:B------:R-:W-:Y:S01]  /*2580*/  FFMA R32, R64, R55.reuse, R32 ;  /* 0x0000003740207223 */ /* 0x080fe20000000020 */
[-C--:B------:R-:W-:Y:S01]  /*2590*/  FFMA R33, R65, R55.reuse, R108 ;  /* 0x0000003741217223 */ /* 0x080fe2000000006c */
[-C--:B------:R-:W-:Y:S01]  /*25a0*/  FFMA R34, R66, R55.reuse, R34 ;  /* 0x0000003742227223 */ /* 0x080fe20000000022 */
[CC--:B------:R-:W-:Y:S01]  /*25b0*/  FFMA R38, R74.reuse, R55.reuse, R87 ;  /* 0x000000374a267223 */ /* 0x0c0fe20000000057 */
[----:B------:R-:W-:Y:S01]  /*25c0*/  FFMA R39, R75, R55, R44 ;  /* 0x000000374b277223 */ /* 0x000fe2000000002c */
        /* <DEDUP_REMOVED lines=20> */
[-C--:B------:R-:W-:Y:S01]  /*2710*/  FFMA R68, R72, R71.reuse, R69 ;  /* 0x0000004748447223 */ /* 0x080fe20000000045 */
[-C--:B------:R-:W-:Y:S01]  /*2720*/  FFMA R64, R64, R71.reuse, R116 ;  /* 0x0000004740407223 */ /* 0x080fe20000000074 */
[-C--:B------:R-:W-:Y:S01]  /*2730*/  FFMA R65, R65, R71.reuse, R102 ;  /* 0x0000004741417223 */ /* 0x080fe20000000066 */
[----:B------:R-:W-:Y:S01]  /*2740*/  FFMA R66, R66, R71, R96 ;  /* 0x0000004742427223 */ /* 0x000fe20000000060 */
[C---:B------:R-:W-:Y:S01]  /*2750*/  FFMA R45, R73.reuse, R83, R46 ;  /* 0x00000053492d7223 */ /* 0x040fe2000000002e */
[-C--:B------:R-:W-:Y:S01]  /*2760*/  FFMA R69, R73, R71.reuse, R78 ;  /* 0x0000004749457223 */ /* 0x080fe2000000004e */
[C---:B------:R-:W-:Y:S01]  /*2770*/  FFMA R70, R74.reuse, R71, R5 ;  /* 0x000000474a467223 */ /* 0x040fe20000000005 */
[-C--:B------:R-:W-:Y:S01]  /*2780*/  FFMA R46, R74, R83.reuse, R85 ;  /* 0x000000534a2e7223 */ /* 0x080fe20000000055 */
[C---:B------:R-:W-:Y:S01]  /*2790*/  FFMA R47, R75.reuse, R83, R82 ;  /* 0x000000534b2f7223 */ /* 0x040fe20000000052 */
[----:B------:R-:W-:Y:S01]  /*27a0*/  FFMA R71, R75, R71, R76 ;  /* 0x000000474b477223 */ /* 0x000fe2000000004c */
[----:B0-----:R-:W-:-:S02]  /*27b0*/  LEA R2, R89, R2, 0x3 ;  /* 0x0000000259027211 */ /* 0x001fc400078e18ff */
[----:B------:R-:W-:Y:S01]  /*27c0*/  IADD3 R6, PT, PT, R6, 0x8, RZ ;  /* 0x0000000806067810 */ /* 0x000fe20007ffe0ff */
[----:B------:R-:W-:Y:S06]  /*27d0*/  BAR.SYNC.DEFER_BLOCKING 0x0 ;  /* 0x0000000000007b1d */ /* 0x000fec0000010000 */
[----:B------:R-:W-:Y:S05]  /*27e0*/  BRA.U UP0, `(.L_x_7) ;  /* 0xffffffdd001c7547 */ /* 0x000fea000b83ffff */
.L_x_6:
        /* <DEDUP_REMOVED lines=8> */
[----:B--2---:R-:W-:-:S04]  /*2870*/  IMAD R3, R0, R81, R3 ;  /* 0x0000005100037224 */ /* 0x004fc800078e0203 */
[----:B----4-:R-:W-:-:S05]  /*2880*/  IMAD.WIDE R2, R3, 0x4, R4 ;  /* 0x0000000403027825 */ /* 0x010fca00078e0204 */
[----:B0-----:R0:W-:Y:S01]  /*2890*/  STG.E.128 desc[UR10][R2.64], R8 ;  /* 0x0000000802007986 */ /* 0x0011e2000c101d0a */
[----:B------:R-:W-:-:S03]  /*28a0*/  IMAD.WIDE R4, R81, 0x4, R2 ;  /* 0x0000000451047825 */ /* 0x000fc600078e0202 */
[----:B------:R-:W-:Y:S01]  /*28b0*/  STG.E.128 desc[UR10][R2.64+0x10], R12 ;  /* 0x0000100c02007986 */ /* 0x000fe2000c101d0a */
[----:B------:R-:W-:-:S03]  /*28c0*/  IMAD.WIDE R6, R81, 0x4, R4 ;  /* 0x0000000451067825 */ /* 0x000fc600078e0204 */
[----:B------:R-:W-:Y:S04]  /*28d0*/  STG.E.128 desc[UR10][R4.64], R16 ;  /* 0x0000001004007986 */ /* 0x000fe8000c101d0a */
[----:B------:R-:W-:Y:S01]  /*28e0*/  STG.E.128 desc[UR10][R4.64+0x10], R20 ;  /* 0x0000101404007986 */ /* 0x000fe2000c101d0a */
        /* <DEDUP_REMOVED lines=10> */
[----:B0-----:R-:W-:-:S03]  /*2990*/  IMAD.WIDE R8, R81, 0x4, R78 ;  /* 0x0000000451087825 */ /* 0x001fc600078e024e */
[----:B------:R-:W-:Y:S04]  /*29a0*/  STG.E.128 desc[UR10][R76.64], R48 ;  /* 0x000000304c007986 */ /* 0x000fe8000c101d0a */
[----:B------:R-:W-:Y:S04]  /*29b0*/  STG.E.128 desc[UR10][R76.64+0x10], R52 ;  /* 0x000010344c007986 */ /* 0x000fe8000c101d0a */
[----:B------:R-:W-:Y:S04]  /*29c0*/  STG.E.128 desc[UR10][R78.64], R56 ;  /* 0x000000384e007986 */ /* 0x000fe8000c101d0a */
[----:B------:R-:W-:Y:S04]  /*29d0*/  STG.E.128 desc[UR10][R78.64+0x10], R60 ;  /* 0x0000103c4e007986 */ /* 0x000fe8000c101d0a */
[----:B------:R-:W-:Y:S04]  /*29e0*/  STG.E.128 desc[UR10][R8.64], R64 ;  /* 0x0000004008007986 */ /* 0x000fe8000c101d0a */
[----:B------:R-:W-:Y:S01]  /*29f0*/  STG.E.128 desc[UR10][R8.64+0x10], R68 ;  /* 0x0000104408007986 */ /* 0x000fe2000c101d0a */
[----:B------:R-:W-:Y:S05]  /*2a00*/  EXIT ;  /* 0x000000000000794d */ /* 0x000fea0003800000 */
.L_x_8:
        /* <DEDUP_REMOVED lines=15> */
.L_x_16:


//--------------------- .text._Z10naiveSgemmPfS_S_iii --------------------------
	.section	.text._Z10naiveSgemmPfS_S_iii,"ax",@progbits
	.align	128
        .global         _Z10naiveSgemmPfS_S_iii
        .type           _Z10naiveSgemmPfS_S_iii,@function
        .size           _Z10naiveSgemmPfS_S_iii,(.L_x_17 - _Z10naiveSgemmPfS_S_iii)
        .other          _Z10naiveSgemmPfS_S_iii,@"STO_CUDA_ENTRY STV_DEFAULT"
_Z10naiveSgemmPfS_S_iii:
.text._Z10naiveSgemmPfS_S_iii:
[----:B------:R-:W-:Y:S01]  /*0000*/  LDC R1, c[0x0][0x37c] ;  /* 0x0000df00ff017b82 */ /* 0x000fe20000000800 */
[----:B------:R-:W0:Y:S07]  /*0010*/  S2R R5, SR_TID.X ;  /* 0x0000000000057919 */ /* 0x000e2e0000002100 */
[----:B------:R-:W0:Y:S01]  /*0020*/  S2UR UR4, SR_CTAID.X ;  /* 0x00000000000479c3 */ /* 0x000e220000002500 */
[----:B------:R-:W1:Y:S07]  /*0030*/  S2R R4, SR_TID.Y ;  /* 0x0000000000047919 */ /* 0x000e6e0000002200 */
[----:B------:R-:W0:Y:S08]  /*0040*/  LDC R0, c[0x0][0x360] ;  /* 0x0000d800ff007b82 */ /* 0x000e300000000800 */
[----:B------:R-:W1:Y:S08]  /*0050*/  S2UR UR5, SR_CTAID.Y ;  /* 0x00000000000579c3 */ /* 0x000e700000002600 */
[----:B------:R-:W1:Y:S08]  /*0060*/  LDC R19, c[0x0][0x364] ;  /* 0x0000d900ff137b82 */ /* 0x000e700000000800 */
[----:B------:R-:W2:Y:S01]  /*0070*/  LDC.64 R2, c[0x0][0x398] ;  /* 0x0000e600ff027b82 */ /* 0x000ea20000000a00 */
[----:B0-----:R-:W-:-:S02]  /*0080*/  IMAD R0, R0, UR4, R5 ;  /* 0x0000000400007c24 */ /* 0x001fc4000f8e0205 */
[----:B-1----:R-:W-:-:S03]  /*0090*/  IMAD R19, R19, UR5, R4 ;  /* 0x0000000513137c24 */ /* 0x002fc6000f8e0204 */
[----:B--2---:R-:W-:-:S04]  /*00a0*/  ISETP.GE.AND P0, PT, R0, R3, PT ;  /* 0x000000030000720c */ /* 0x004fc80003f06270 */
[----:B------:R-:W-:-:S13]  /*00b0*/  ISETP.GE.OR P0, PT, R19, R2, P0 ;  /* 0x000000021300720c */ /* 0x000fda0000706670 */
[----:B------:R-:W-:Y:S05]  /*00c0*/  @P0 EXIT ;  /* 0x000000000000094d */ /* 0x000fea0003800000 */
[----:B------:R-:W0:Y:S01]  /*00d0*/  LDC R2, c[0x0][0x3a0] ;  /* 0x0000e800ff027b82 */ /* 0x000e220000000800 */
[----:B------:R-:W1:Y:S01]  /*00e0*/  LDCU.64 UR4, c[0x0][0x358] ;  /* 0x00006b00ff0477ac */ /* 0x000e620008000a00 */
[----:B------:R-:W-:Y:S01]  /*00f0*/  HFMA2 R24, -RZ, RZ, 0, 0 ;  /* 0x00000000ff187431 */ /* 0x000fe200000001ff */
[----:B0-----:R-:W-:-:S13]  /*0100*/  ISETP.GE.AND P0, PT, R2, 0x1, PT ;  /* 0x000000010200780c */ /* 0x001fda0003f06270 */
[----:B-1----:R-:W-:Y:S05]  /*0110*/  @!P0 BRA `(.L_x_9) ;  /* 0x0000000400e08947 */ /* 0x002fea0003800000 */
[C---:B------:R-:W-:Y:S01]  /*0120*/  ISETP.GE.U32.AND P1, PT, R2.reuse, 0x8, PT ;  /* 0x000000080200780c */ /* 0x040fe20003f26070 */
[----:B------:R-:W-:Y:S01]  /*0130*/  IMAD R20, R19, R2, RZ ;  /* 0x0000000213147224 */ /* 0x000fe200078e02ff */
[----:B------:R-:W-:Y:S02]  /*0140*/  LOP3.LUT R27, R2, 0x7, RZ, 0xc0, !PT ;  /* 0x00000007021b7812 */ /* 0x000fe400078ec0ff */
[----:B------:R-:W-:Y:S02]  /*0150*/  MOV R24, RZ ;  /* 0x000000ff00187202 */ /* 0x000fe40000000f00 */
[----:B------:R-:W-:Y:S02]  /*0160*/  ISETP.NE.AND P0, PT, R27, RZ, PT ;  /* 0x000000ff1b00720c */ /* 0x000fe40003f05270 */
[----:B------:R-:W-:-:S05]  /*0170*/  MOV R21, RZ ;  /* 0x000000ff00157202 */ /* 0x000fca0000000f00 */
[----:B------:R-:W-:Y:S06]  /*0180*/  @!P1 BRA `(.L_x_10) ;  /* 0x0000000000c49947 */ /* 0x000fec0003800000 */
[----:B------:R-:W0:Y:S01]  /*0190*/  LDC.64 R4, c[0x0][0x380] ;  /* 0x0000e000ff047b82 */ /* 0x000e220000000a00 */
[----:B------:R-:W-:Y:S02]  /*01a0*/  LOP3.LUT R21, R2, 0x7ffffff8, RZ, 0xc0, !PT ;  /* 0x7ffffff802157812 */ /* 0x000fe400078ec0ff */
[----:B------:R-:W-:Y:S02]  /*01b0*/  MOV R24, RZ ;  /* 0x000000ff00187202 */ /* 0x000fe40000000f00 */
[----:B------:R-:W-:Y:S02]  /*01c0*/  MOV R18, R0 ;  /* 0x0000000000127202 */ /* 0x000fe40000000f00 */
[----:B------:R-:W-:Y:S01]  /*01d0*/  IADD3 R22, PT, PT, -R21, RZ, RZ ;  /* 0x000000ff15167210 */ /* 0x000fe20007ffe1ff */
[----:B0-----:R-:W-:-:S03]  /*01e0*/  IMAD.WIDE.U32 R4, R20, 0x4, R4 ;  /* 0x0000000414047825 */ /* 0x001fc600078e0004 */
[----:B------:R-:W-:-:S04]  /*01f0*/  IADD3 R6, P1, PT, R4, 0x10, RZ ;  /* 0x0000001004067810 */ /* 0x000fc80007f3e0ff */
[----:B------:R-:W-:-:S09]  /*0200*/  IADD3.X R7, PT, PT, RZ, R5, RZ, P1, !PT ;  /* 0x00000005ff077210 */ /* 0x000fd20000ffe4ff */
.L_x_11:
[----:B------:R-:W0:Y:S01]  /*0210*/  LDC.64 R16, c[0x0][0x388] ;  /* 0x0000e200ff107b82 */ /* 0x000e220000000a00 */
[----:B------:R-:W-:Y:S02]  /*0220*/  MOV R4, R6 ;  /* 0x0000000600047202 */ /* 0x000fe40000000f00 */
[----:B------:R-:W-:-:S05]  /*0230*/  MOV R5, R7 ;  /* 0x0000000700057202 */ /* 0x000fca0000000f00 */
[----:B------:R-:W2:Y:S04]  /*0240*/  LDG.E.CONSTANT R25, desc[UR4][R4.64+-0x10] ;  /* 0xfffff00404197981 */ /* 0x000ea8000c1e9900 */
[----:B------:R-:W3:Y:S04]  /*0250*/  LDG.E.CONSTANT R23, desc[UR4][R4.64+-0xc] ;  /* 0xfffff40404177981 */ /* 0x000ee8000c1e9900 */
[----:B------:R-:W4:Y:S04]  /*0260*/  LDG.E.CONSTANT R29, desc[UR4][R4.64+-0x8] ;  /* 0xfffff804041d7981 */ /* 0x000f28000c1e9900 */
[----:B------:R-:W5:Y:S01]  /*0270*/  LDG.E.CONSTANT R28, desc[UR4][R4.64+-0x4] ;  /* 0xfffffc04041c7981 */ /* 0x000f62000c1e9900 */
[----:B0-----:R-:W-:-:S05]  /*0280*/  IMAD.WIDE R16, R18, 0x4, R16 ;  /* 0x0000000412107825 */ /* 0x001fca00078e0210 */
[----:B------:R0:W2:Y:S01]  /*0290*/  LDG.E.CONSTANT R26, desc[UR4][R16.64] ;  /* 0x00000004101a7981 */ /* 0x0000a2000c1e9900 */
[----:B------:R-:W-:-:S04]  /*02a0*/  IMAD.WIDE R14, R3, 0x4, R16 ;  /* 0x00000004030e7825 */ /* 0x000fc800078e0210 */
[C---:B------:R-:W-:Y:S02]  /*02b0*/  IMAD.WIDE R6, R3.reuse, 0x4, R14 ;  /* 0x0000000403067825 */ /* 0x040fe400078e020e */
[----:B------:R-:W3:Y:S02]  /*02c0*/  LDG.E.CONSTANT R14, desc[UR4][R14.64] ;  /* 0x000000040e0e7981 */ /* 0x000ee4000c1e9900 */
[C---:B------:R-:W-:Y:S02]  /*02d0*/  IMAD.WIDE R10, R3.reuse, 0x4, R6 ;  /* 0x00000004030a7825 */ /* 0x040fe400078e0206 */
[----:B------:R-:W4:Y:S02]  /*02e0*/  LDG.E.CONSTANT R6, desc[UR4][R6.64] ;  /* 0x0000000406067981 */ /* 0x000f24000c1e9900 */
[C---:B------:R-:W-:Y:S02]  /*02f0*/  IMAD.WIDE R8, R3.reuse, 0x4, R10 ;  /* 0x0000000403087825 */ /* 0x040fe400078e020a */
[----:B------:R-:W5:Y:S02]  /*0300*/  LDG.E.CONSTANT R10, desc[UR4][R10.64] ;  /* 0x000000040a0a7981 */ /* 0x000f64000c1e9900 */
[----:B------:R-:W-:-:S02]  /*0310*/  IMAD.WIDE R12, R3, 0x4, R8 ;  /* 0x00000004030c7825 */ /* 0x000fc400078e0208 */
[----:B------:R-:W5:Y:S04]  /*0320*/  LDG.E.CONSTANT R7, desc[UR4][R4.64] ;  /* 0x0000000404077981 */ /* 0x000f68000c1e9900 */
[----:B------:R-:W5:Y:S01]  /*0330*/  LDG.E.CONSTANT R8, desc[UR4][R8.64] ;  /* 0x0000000408087981 */ /* 0x000f62000c1e9900 */
[----:B0-----:R-:W-:-:S03]  /*0340*/  IMAD.WIDE R16, R3, 0x4, R12 ;  /* 0x0000000403107825 */ /* 0x001fc600078e020c */
[----:B------:R-:W5:Y:S04]  /*0350*/  LDG.E.CONSTANT R12, desc[UR4][R12.64] ;  /* 0x000000040c0c7981 */ /* 0x000f68000c1e9900 */
[----:B------:R-:W5:Y:S04]  /*0360*/  LDG.E.CONSTANT R15, desc[UR4][R16.64] ;  /* 0x00000004100f7981 */ /* 0x000f68000c1e9900 */
[----:B------:R-:W5:Y:S04]  /*0370*/  LDG.E.CONSTANT R9, desc[UR4][R4.64+0x4] ;  /* 0x0000040404097981 */ /* 0x000f68000c1e9900 */
[----:B------:R-:W5:Y:S01]  /*0380*/  LDG.E.CONSTANT R11, desc[UR4][R4.64+0xc] ;  /* 0x00000c04040b7981 */ /* 0x000f62000c1e9900 */
[----:B--2---:R-:W-:Y:S01]  /*0390*/  FFMA R26, R25, R26, R24 ;  /* 0x0000001a191a7223 */ /* 0x004fe20000000018 */
[----:B------:R-:W-:-:S02]  /*03a0*/  IMAD.WIDE R24, R3, 0x4, R16 ;  /* 0x0000000403187825 */ /* 0x000fc400078e0210 */
[----:B------:R-:W2:Y:S04]  /*03b0*/  LDG.E.CONSTANT R16, desc[UR4][R4.64+0x8] ;  /* 0x0000080404107981 */ /* 0x000ea8000c1e9900 */
[----:B------:R-:W2:Y:S01]  /*03c0*/  LDG.E.CONSTANT R24, desc[UR4][R24.64] ;  /* 0x0000000418187981 */ /* 0x000ea2000c1e9900 */
[----:B---3--:R-:W-:Y:S01]  /*03d0*/  FFMA R14, R23, R14, R26 ;  /* 0x0000000e170e7223 */ /* 0x008fe2000000001a */
[----:B------:R-:W-:-:S03]  /*03e0*/  IADD3 R22, PT, PT, R22, 0x8, RZ ;  /* 0x0000000816167810 */ /* 0x000fc60007ffe0ff */
[----:B----4-:R-:W-:Y:S01]  /*03f0*/  FFMA R29, R29, R6, R14 ;  /* 0x000000061d1d7223 */ /* 0x010fe2000000000e */
[----:B------:R-:W-:-:S03]  /*0400*/  ISETP.NE.AND P1, PT, R22, RZ, PT ;  /* 0x000000ff1600720c */ /* 0x000fc60003f25270 */
[----:B-----5:R-:W-:Y:S01]  /*0410*/  FFMA R10, R28, R10, R29 ;  /* 0x0000000a1c0a7223 */ /* 0x020fe2000000001d */
[----:B------:R-:W-:-:S03]  /*0420*/  IADD3 R6, P2, PT, R4, 0x20, RZ ;  /* 0x0000002004067810 */ /* 0x000fc60007f5e0ff */
[----:B------:R-:W-:Y:S01]  /*0430*/  FFMA R8, R7, R8, R10 ;  /* 0x0000000807087223 */ /* 0x000fe2000000000a */
[----:B------:R-:W-:Y:S02]  /*0440*/  IADD3.X R7, PT, PT, RZ, R5, RZ, P2, !PT ;  /* 0x00000005ff077210 */ /* 0x000fe400017fe4ff */
[----:B------:R-:W-:Y:S01]  /*0450*/  LEA R18, R3, R18, 0x3 ;  /* 0x0000001203127211 */ /* 0x000fe200078e18ff */
[----:B------:R-:W-:-:S04]  /*0460*/  FFMA R9, R9, R12, R8 ;  /* 0x0000000c09097223 */ /* 0x000fc80000000008 */
[----:B--2---:R-:W-:-:S04]  /*0470*/  FFMA R16, R16, R15, R9 ;  /* 0x0000000f10107223 */ /* 0x004fc80000000009 */
[----:B------:R-:W-:Y:S01]  /*0480*/  FFMA R24, R11, R24, R16 ;  /* 0x000000180b187223 */ /* 0x000fe20000000010 */
[----:B------:R-:W-:Y:S06]  /*0490*/  @P1 BRA `(.L_x_11) ;  /* 0xfffffffc005c1947 */ /* 0x000fec000383ffff */
.L_x_10:
[----:B------:R-:W-:Y:S05]  /*04a0*/  @!P0 BRA `(.L_x_9) ;  /* 0x0000000000fc8947 */ /* 0x000fea0003800000 */
[----:B------:R-:W-:Y:S02]  /*04b0*/  ISETP.GE.U32.AND P1, PT, R27, 0x4, PT ;  /* 0x000000041b00780c */ /* 0x000fe40003f26070 */
[----:B------:R-:W-:-:S04]  /*04c0*/  LOP3.LUT R16, R2, 0x3, RZ, 0xc0, !PT ;  /* 0x0000000302107812 */ /* 0x000fc800078ec0ff */
[----:B------:R-:W-:-:S07]  /*04d0*/  ISETP.NE.AND P0, PT, R16, RZ, PT ;  /* 0x000000ff1000720c */ /* 0x000fce0003f05270 */
[----:B------:R-:W-:Y:S06]  /*04e0*/  @!P1 BRA `(.L_x_12) ;  /* 0x00000000006c9947 */ /* 0x000fec0003800000 */
[----:B------:R-:W0:Y:S01]  /*04f0*/  LDC.64 R6, c[0x0][0x388] ;  /* 0x0000e200ff067b82 */ /* 0x000e220000000a00 */
[----:B------:R-:W1:Y:S01]  /*0500*/  LDCU.64 UR6, c[0x0][0x380] ;  /* 0x00007000ff0677ac */ /* 0x000e620008000a00 */
[----:B------:R-:W-:Y:S01]  /*0510*/  IMAD R9, R21, R3, R0 ;  /* 0x0000000315097224 */ /* 0x000fe200078e0200 */
[CC--:B------:R-:W-:Y:S02]  /*0520*/  IADD3 R5, PT, PT, R20.reuse, R21.reuse, RZ ;  /* 0x0000001514057210 */ /* 0x0c0fe40007ffe0ff */
[----:B------:R-:W-:-:S03]  /*0530*/  IADD3 R10, P1, PT, R20, R21, RZ ;  /* 0x00000015140a7210 */ /* 0x000fc60007f3e0ff */
[----:B------:R-:W2:Y:S01]  /*0540*/  LDC.64 R14, c[0x0][0x380] ;  /* 0x0000e000ff0e7b82 */ /* 0x000ea20000000a00 */
[----:B0-----:R-:W-:-:S04]  /*0550*/  IMAD.WIDE R6, R9, 0x4, R6 ;  /* 0x0000000409067825 */ /* 0x001fc800078e0206 */
[----:B------:R-:W-:Y:S02]  /*0560*/  IMAD.WIDE R8, R3, 0x4, R6 ;  /* 0x0000000403087825 */ /* 0x000fe400078e0206 */
[----:B------:R-:W3:Y:S02]  /*0570*/  LDG.E.CONSTANT R6, desc[UR4][R6.64] ;  /* 0x0000000406067981 */ /* 0x000ee4000c1e9900 */
[----:B--2---:R-:W-:Y:S01]  /*0580*/  IMAD.WIDE.U32 R14, R5, 0x4, R14 ;  /* 0x00000004050e7825 */ /* 0x004fe200078e000e */
[----:B------:R-:W-:Y:S02]  /*0590*/  IADD3.X R5, PT, PT, RZ, RZ, RZ, P1, !PT ;  /* 0x000000ffff057210 */ /* 0x000fe40000ffe4ff */
[----:B-1----:R-:W-:-:S03]  /*05a0*/  LEA R4, P1, R10, UR6, 0x2 ;  /* 0x000000060a047c11 */ /* 0x002fc6000f8210ff */
[----:B------:R-:W3:Y:S01]  /*05b0*/  LDG.E.CONSTANT R15, desc[UR4][R14.64] ;  /* 0x000000040e0f7981 */ /* 0x000ee2000c1e9900 */
[----:B------:R-:W-:Y:S01]  /*05c0*/  LEA.HI.X R5, R10, UR7, R5, 0x2, P1 ;  /* 0x000000070a057c11 */ /* 0x000fe200088f1405 */
[C---:B------:R-:W-:Y:S02]  /*05d0*/  IMAD.WIDE R10, R3.reuse, 0x4, R8 ;  /* 0x00000004030a7825 */ /* 0x040fe400078e0208 */
[----:B------:R-:W2:Y:S04]  /*05e0*/  LDG.E.CONSTANT R8, desc[UR4][R8.64] ;  /* 0x0000000408087981 */ /* 0x000ea8000c1e9900 */
[----:B------:R-:W2:Y:S01]  /*05f0*/  LDG.E.CONSTANT R17, desc[UR4][R4.64+0x4] ;  /* 0x0000040404117981 */ /* 0x000ea2000c1e9900 */
[----:B------:R-:W-:-:S03]  /*0600*/  IMAD.WIDE R12, R3, 0x4, R10 ;  /* 0x00000004030c7825 */ /* 0x000fc600078e020a */
[----:B------:R-:W4:Y:S04]  /*0610*/  LDG.E.CONSTANT R22, desc[UR4][R10.64] ;  /* 0x000000040a167981 */ /* 0x000f28000c1e9900 */
[----:B------:R-:W4:Y:S04]  /*0620*/  LDG.E.CONSTANT R18, desc[UR4][R4.64+0x8] ;  /* 0x0000080404127981 */ /* 0x000f28000c1e9900 */
[----:B------:R-:W5:Y:S04]  /*0630*/  LDG.E.CONSTANT R26, desc[UR4][R4.64+0xc] ;  /* 0x00000c04041a7981 */ /* 0x000f68000c1e9900 */
[----:B------:R-:W5:Y:S01]  /*0640*/  LDG.E.CONSTANT R12, desc[UR4][R12.64] ;  /* 0x000000040c0c7981 */ /* 0x000f62000c1e9900 */
[----:B------:R-:W-:Y:S01]  /*0650*/  IADD3 R21, PT, PT, R21, 0x4, RZ ;  /* 0x0000000415157810 */ /* 0x000fe20007ffe0ff */
[----:B---3--:R-:W-:-:S04]  /*0660*/  FFMA R24, R15, R6, R24 ;  /* 0x000000060f187223 */ /* 0x008fc80000000018 */
[----:B--2---:R-:W-:-:S04]  /*0670*/  FFMA R17, R17, R8, R24 ;  /* 0x0000000811117223 */ /* 0x004fc80000000018 */
[----:B----4-:R-:W-:-:S04]  /*0680*/  FFMA R17, R18, R22, R17 ;  /* 0x0000001612117223 */ /* 0x010fc80000000011 */
[----:B-----5:R-:W-:-:S07]  /*0690*/  FFMA R24, R26, R12, R17 ;  /* 0x0000000c1a187223 */ /* 0x020fce0000000011 */
.L_x_12:
[----:B------:R-:W-:Y:S05]  /*06a0*/  @!P0 BRA `(.L_x_9) ;  /* 0x00000000007c8947 */ /* 0x000fea0003800000 */
[----:B------:R-:W-:Y:S01]  /*06b0*/  ISETP.NE.AND P1, PT, R16, 0x1, PT ;  /* 0x000000011000780c */ /* 0x000fe20003f25270 */
[----:B------:R-:W0:Y:S01]  /*06c0*/  LDC.64 R12, c[0x0][0x380] ;  /* 0x0000e000ff0c7b82 */ /* 0x000e220000000a00 */
[----:B------:R-:W-:-:S04]  /*06d0*/  LOP3.LUT R2, R2, 0x1, RZ, 0xc0, !PT ;  /* 0x0000000102027812 */ /* 0x000fc800078ec0ff */
[----:B------:R-:W-:-:S03]  /*06e0*/  ISETP.NE.U32.AND P0, PT, R2, 0x1, PT ;  /* 0x000000010200780c */ /* 0x000fc60003f05070 */
[----:B------:R-:W1:Y:S04]  /*06f0*/  LDC.64 R10, c[0x0][0x388] ;  /* 0x0000e200ff0a7b82 */ /* 0x000e680000000a00 */
[CC--:B------:R-:W-:Y:S02]  /*0700*/  @P1 IADD3 R15, PT, PT, R20.reuse, R21.reuse, RZ ;  /* 0x00000015140f1210 */ /* 0x0c0fe40007ffe0ff */
[----:B------:R-:W-:Y:S02]  /*0710*/  @P1 IADD3 R2, P2, PT, R20, R21, RZ ;  /* 0x0000001514021210 */ /* 0x000fe40007f5e0ff */
[----:B------:R-:W2:Y:S02]  /*0720*/  @P1 LDC.64 R4, c[0x0][0x380] ;  /* 0x0000e000ff041b82 */ /* 0x000ea40000000a00 */
[----:B------:R-:W-:-:S06]  /*0730*/  @P1 IADD3.X R14, PT, PT, RZ, RZ, RZ, P2, !PT ;  /* 0x000000ffff0e1210 */ /* 0x000fcc00017fe4ff */
[----:B------:R-:W3:Y:S01]  /*0740*/  LDC.64 R6, c[0x0][0x380] ;  /* 0x0000e000ff067b82 */ /* 0x000ee20000000a00 */
[----:B0-----:R-:W-:-:S04]  /*0750*/  @P1 IMAD.WIDE.U32 R12, R15, 0x4, R12 ;  /* 0x000000040f0c1825 */ /* 0x001fc800078e000c */
[C---:B------:R-:W-:Y:S01]  /*0760*/  @P1 IMAD R15, R21.reuse, R3, R0 ;  /* 0x00000003150f1224 */ /* 0x040fe200078e0200 */
[----:B------:R-:W-:Y:S01]  /*0770*/  @P1 IADD3 R21, PT, PT, R21, 0x2, RZ ;  /* 0x0000000215151810 */ /* 0x000fe20007ffe0ff */
[----:B------:R-:W4:Y:S01]  /*0780*/  @P1 LDG.E.CONSTANT R13, desc[UR4][R12.64] ;  /* 0x000000040c0d1981 */ /* 0x000f22000c1e9900 */
[----:B------:R-:W0:Y:S01]  /*0790*/  LDC.64 R8, c[0x0][0x388] ;  /* 0x0000e200ff087b82 */ /* 0x000e220000000a00 */
[----:B-1----:R-:W-:Y:S01]  /*07a0*/  @P1 IMAD.WIDE R10, R15, 0x4, R10 ;  /* 0x000000040f0a1825 */ /* 0x002fe200078e020a */
[----:B------:R-:W-:Y:S02]  /*07b0*/  @!P0 IADD3 R17, PT, PT, R20, R21, RZ ;  /* 0x0000001514118210 */ /* 0x000fe40007ffe0ff */
[----:B--2---:R-:W-:Y:S01]  /*07c0*/  @P1 LEA R4, P2, R2, R4, 0x2 ;  /* 0x0000000402041211 */ /* 0x004fe200078410ff */
[----:B------:R-:W-:-:S03]  /*07d0*/  @!P0 IMAD R21, R21, R3, R0 ;  /* 0x0000000315158224 */ /* 0x000fc600078e0200 */
[----:B------:R-:W-:Y:S01]  /*07e0*/  @P1 LEA.HI.X R5, R2, R5, R14, 0x2, P2 ;  /* 0x0000000502051211 */ /* 0x000fe200010f140e */
[----:B------:R-:W-:Y:S01]  /*07f0*/  @P1 IMAD.WIDE R14, R3, 0x4, R10 ;  /* 0x00000004030e1825 */ /* 0x000fe200078e020a */
[----:B------:R-:W4:Y:S03]  /*0800*/  @P1 LDG.E.CONSTANT R2, desc[UR4][R10.64] ;  /* 0x000000040a021981 */ /* 0x000f26000c1e9900 */
[----:B---3--:R-:W-:Y:S01]  /*0810*/  @!P0 IMAD.WIDE.U32 R6, R17, 0x4, R6 ;  /* 0x0000000411068825 */ /* 0x008fe200078e0006 */
[----:B------:R-:W2:Y:S04]  /*0820*/  @P1 LDG.E.CONSTANT R5, desc[UR4][R4.64+0x4] ;  /* 0x0000040404051981 */ /* 0x000ea8000c1e9900 */
[----:B------:R-:W2:Y:S01]  /*0830*/  @P1 LDG.E.CONSTANT R14, desc[UR4][R14.64] ;  /* 0x000000040e0e1981 */ /* 0x000ea2000c1e9900 */
[----:B0-----:R-:W-:-:S03]  /*0840*/  @!P0 IMAD.WIDE R8, R21, 0x4, R8 ;  /* 0x0000000415088825 */ /* 0x001fc600078e0208 */
[----:B------:R-:W3:Y:S04]  /*0850*/  @!P0 LDG.E.CONSTANT R7, desc[UR4][R6.64] ;  /* 0x0000000406078981 */ /* 0x000ee8000c1e9900 */
[----:B------:R-:W3:Y:S01]  /*0860*/  @!P0 LDG.E.CONSTANT R8, desc[UR4][R8.64] ;  /* 0x0000000408088981 */ /* 0x000ee2000c1e9900 */
[----:B----4-:R-:W-:-:S04]  /*0870*/  @P1 FFMA R2, R13, R2, R24 ;  /* 0x000000020d021223 */ /* 0x010fc80000000018 */
[----:B--2---:R-:W-:-:S04]  /*0880*/  @P1 FFMA R24, R5, R14, R2 ;  /* 0x0000000e05181223 */ /* 0x004fc80000000002 */
[----:B---3--:R-:W-:-:S07]  /*0890*/  @!P0 FFMA R24, R7, R8, R24 ;  /* 0x0000000807188223 */ /* 0x008fce0000000018 */
.L_x_9:
[----:B------:R-:W0:Y:S01]  /*08a0*/  LDC.64 R4, c[0x0][0x390] ;  /* 0x0000e400ff047b82 */ /* 0x000e220000000a00 */
[----:B------:R-:W-:-:S04]  /*08b0*/  IMAD R3, R19, R3, R0 ;  /* 0x0000000313037224 */ /* 0x000fc800078e0200 */
[----:B0-----:R-:W-:-:S05]  /*08c0*/  IMAD.WIDE R2, R3, 0x4, R4 ;  /* 0x0000000403027825 */ /* 0x001fca00078e0204 */
[----:B------:R-:W-:Y:S01]  /*08d0*/  STG.E desc[UR4][R2.64], R24 ;  /* 0x0000001802007986 */ /* 0x000fe2000c101904 */
[----:B------:R-:W-:Y:S05]  /*08e0*/  EXIT ;  /* 0x000000000000794d */ /* 0x000fea0003800000 */
.L_x_13:
        /* <DEDUP_REMOVED lines=9> */
.L_x_17:


//--------------------- .nv.shared._Z16mySgemmV3AlignedPfS_S_iii --------------------------
	.section	.nv.shared._Z16mySgemmV3AlignedPfS_S_iii,"aw",@nobits
	.sectionflags	@""
	.align	4
.nv.shared._Z16mySgemmV3AlignedPfS_S_iii:
	.zero		17408


//--------------------- .nv.shared.reserved.0     --------------------------
	.section	.nv.shared.reserved.0,"aw",@nobits
	.weak		__nv_reservedSMEM_offset_0_alias
	.size		__nv_reservedSMEM_offset_0_alias, 0, 64
	.other		__nv_reservedSMEM_offset_0_alias,@"STO_CUDA_RESERVED_SHARED STV_DEFAULT"
__nv_reservedSMEM_offset_0_alias:
	.zero		0
	.zero		64


//--------------------- .nv.shared._Z16mySgemmV2AlignedPfS_S_iii --------------------------
	.section	.nv.shared._Z16mySgemmV2AlignedPfS_S_iii,"aw",@nobits
	.sectionflags	@""
	.align	4
.nv.shared._Z16mySgemmV2AlignedPfS_S_iii:
	.zero		9216


//--------------------- .nv.shared._Z16mySgemmV1AlignedPfS_S_iii --------------------------
	.section	.nv.shared._Z16mySgemmV1AlignedPfS_S_iii,"aw",@nobits
	.sectionflags	@""
	.align	4
.nv.shared._Z16mySgemmV1AlignedPfS_S_iii:
	.zero		9216


//--------------------- .nv.constant0._Z16mySgemmV3AlignedPfS_S_iii --------------------------
	.section	.nv.constant0._Z16mySgemmV3AlignedPfS_S_iii,"a",@progbits
	.sectionflags	@""
	.align	4
.nv.constant0._Z16mySgemmV3AlignedPfS_S_iii:
	.zero		932


//--------------------- .nv.constant0._Z16mySgemmV2AlignedPfS_S_iii --------------------------
	.section	.nv.constant0._Z16mySgemmV2AlignedPfS_S_iii,"a",@progbits
	.sectionflags	@""
	.align	4
.nv.constant0._Z16mySgemmV2AlignedPfS_S_iii:
	.zero		932


//--------------------- .nv.constant0._Z16mySgemmV1AlignedPfS_S_iii --------------------------
	.section	.nv.constant0._Z16mySgemmV1AlignedPfS_S_iii,"a",@progbits
	.sectionflags	@""
	.align	4
.nv.constant0._Z16mySgemmV1AlignedPfS_S_iii:
	.zero		932


//--------------------- .nv.constant0._Z10naiveSgemmPfS_S_iii --------------------------
	.section	.nv.constant0._Z10naiveSgemmPfS_S_iii,"a",@progbits
	.sectionflags	@""
	.align	4
.nv.constant0._Z10naiveSgemmPfS_S_iii:
	.zero		932


//--------------------- SYMBOLS --------------------------

	.type		.nv.reservedSmem.offset0,@object
	.size		.nv.reservedSmem.offset0,0x4
	.type		.nv.reservedSmem.cap,@object
	.size		.nv.reservedSmem.cap,0x4
